	.target	sm_90a

	.elftype	@"ET_EXEC"


//--------------------- .note.nv.tkinfo           --------------------------
	.section	.note.nv.tkinfo,"",@"SHT_NOTE"
	.sectionflags	@"SHF_NOTE_NV_TKINFO"
	.tkinfo
        /*0018*/ 	.word	0x00000002
        /*0030*/ 	.string	""
        /*0030*/ 	.string	"ptxas"
        /*0030*/ 	.string	"Cuda compilation tools, release 13.0, V13.0.88"
        /*0030*/ 	.string	"Build cuda_13.0.r13.0/compiler.36424714_0"
        /*0030*/ 	.string	"-arch sm_90a -m 64 "



//--------------------- .note.nv.cuinfo           --------------------------
	.section	.note.nv.cuinfo,"",@"SHT_NOTE"
	.sectionflags	@"SHF_NOTE_NV_CUINFO"
        /*0018*/ 	.short	0x0002
        /*001a*/ 	.short	0x005a
        /*001c*/ 	.short	0x0082
	.zero		2


//--------------------- .nv.info                  --------------------------
	.section	.nv.info,"",@"SHT_CUDA_INFO"
	.align	4


	//----- nvinfo : EIATTR_REGCOUNT
	.align		4
        /*0000*/ 	.byte	0x04, 0x2f
        /*0002*/ 	.short	(.L_12 - .L_11)
	.align		4
.L_11:
        /*0004*/ 	.word	index@(_ZN7cutlass13device_kernelINS_4gemm6kernel13GemmUniversalIN4cute5tupleIJiiiiEEENS1_10collective13CollectiveMmaINS1_37MainloopSm90TmaGmmaWarpSpecializedFP8ILi5ENS5_IJNS4_1CILi4EEENSA_ILi1EEESC_EEENS1_32KernelTmaWarpSpecializedPingpongEEENS5_IJNSA_ILi64EEENSA_ILi256EEENSA_ILi128EEEEEENS_12float_e5m2_tENS5_IJlSC_lEEESK_SL_NS4_8TiledMMAINS4_8MMA_AtomIJNS4_4SM904GMMA31MMA_64x256x32_F32E5M2E5M2_SS_TNILNSP_7ScaleInE1ELSR_1EEEEEENS4_6LayoutINS5_IJSC_SC_SC_EEENS5_IJNSA_ILi0EEESW_SW_EEEEENS5_IJNS4_10UnderscoreESZ_SZ_EEEEENS4_13SM90_TMA_LOADENS4_14ComposedLayoutINS4_7SwizzleILi3ELi4ELi3EEENS4_18smem_ptr_flag_bitsILi8EEENSU_INS5_IJNSA_ILi8EEESI_EEENS5_IJSI_SC_EEEEEEEvNS4_8identityENS4_23SM90_TMA_LOAD_MULTICASTES1C_vS1D_EENS_8epilogue10collective6detail29Sm90TmaWarpSpecializedAdapterINS1H_15DefaultEpilogueISK_SL_SL_NS1G_6thread17LinearCombinationISK_Li1EffLNS1L_9ScaleType4KindE0ELNS_15FloatRoundStyleE2ESK_EENS1_15EpilogueDefaultEEEEEvvEEEEvNT_6ParamsE)
        /*0008*/ 	.word	0x000000a8


	//----- nvinfo : EIATTR_FRAME_SIZE
	.align		4
.L_12:
        /*000c*/ 	.byte	0x04, 0x11
        /*000e*/ 	.short	(.L_14 - .L_13)
	.align		4
.L_13:
        /*0010*/ 	.word	index@(_ZN7cutlass13device_kernelINS_4gemm6kernel13GemmUniversalIN4cute5tupleIJiiiiEEENS1_10collective13CollectiveMmaINS1_37MainloopSm90TmaGmmaWarpSpecializedFP8ILi5ENS5_IJNS4_1CILi4EEENSA_ILi1EEESC_EEENS1_32KernelTmaWarpSpecializedPingpongEEENS5_IJNSA_ILi64EEENSA_ILi256EEENSA_ILi128EEEEEENS_12float_e5m2_tENS5_IJlSC_lEEESK_SL_NS4_8TiledMMAINS4_8MMA_AtomIJNS4_4SM904GMMA31MMA_64x256x32_F32E5M2E5M2_SS_TNILNSP_7ScaleInE1ELSR_1EEEEEENS4_6LayoutINS5_IJSC_SC_SC_EEENS5_IJNSA_ILi0EEESW_SW_EEEEENS5_IJNS4_10UnderscoreESZ_SZ_EEEEENS4_13SM90_TMA_LOADENS4_14ComposedLayoutINS4_7SwizzleILi3ELi4ELi3EEENS4_18smem_ptr_flag_bitsILi8EEENSU_INS5_IJNSA_ILi8EEESI_EEENS5_IJSI_SC_EEEEEEEvNS4_8identityENS4_23SM90_TMA_LOAD_MULTICASTES1C_vS1D_EENS_8epilogue10collective6detail29Sm90TmaWarpSpecializedAdapterINS1H_15DefaultEpilogueISK_SL_SL_NS1G_6thread17LinearCombinationISK_Li1EffLNS1L_9ScaleType4KindE0ELNS_15FloatRoundStyleE2ESK_EENS1_15EpilogueDefaultEEEEEvvEEEEvNT_6ParamsE)
        /*0014*/ 	.word	0x00000110


	//----- nvinfo : EIATTR_MIN_STACK_SIZE
	.align		4
.L_14:
        /*0018*/ 	.byte	0x04, 0x12
        /*001a*/ 	.short	(.L_16 - .L_15)
	.align		4
.L_15:
        /*001c*/ 	.word	index@(_ZN7cutlass13device_kernelINS_4gemm6kernel13GemmUniversalIN4cute5tupleIJiiiiEEENS1_10collective13CollectiveMmaINS1_37MainloopSm90TmaGmmaWarpSpecializedFP8ILi5ENS5_IJNS4_1CILi4EEENSA_ILi1EEESC_EEENS1_32KernelTmaWarpSpecializedPingpongEEENS5_IJNSA_ILi64EEENSA_ILi256EEENSA_ILi128EEEEEENS_12float_e5m2_tENS5_IJlSC_lEEESK_SL_NS4_8TiledMMAINS4_8MMA_AtomIJNS4_4SM904GMMA31MMA_64x256x32_F32E5M2E5M2_SS_TNILNSP_7ScaleInE1ELSR_1EEEEEENS4_6LayoutINS5_IJSC_SC_SC_EEENS5_IJNSA_ILi0EEESW_SW_EEEEENS5_IJNS4_10UnderscoreESZ_SZ_EEEEENS4_13SM90_TMA_LOADENS4_14ComposedLayoutINS4_7SwizzleILi3ELi4ELi3EEENS4_18smem_ptr_flag_bitsILi8EEENSU_INS5_IJNSA_ILi8EEESI_EEENS5_IJSI_SC_EEEEEEEvNS4_8identityENS4_23SM90_TMA_LOAD_MULTICASTES1C_vS1D_EENS_8epilogue10collective6detail29Sm90TmaWarpSpecializedAdapterINS1H_15DefaultEpilogueISK_SL_SL_NS1G_6thread17LinearCombinationISK_Li1EffLNS1L_9ScaleType4KindE0ELNS_15FloatRoundStyleE2ESK_EENS1_15EpilogueDefaultEEEEEvvEEEEvNT_6ParamsE)
        /*0020*/ 	.word	0x00000110
.L_16:


//--------------------- .nv.compat                --------------------------
	.section	.nv.compat,"",@"SHT_CUDA_COMPAT_INFO"
	.align	4
        /*0000*/ 	.byte	0x02, 0x09, 0x01, 0x00, 0x02, 0x02, 0x04, 0x00, 0x02, 0x05, 0x05, 0x00, 0x03, 0x07, 0x01, 0x01
        /*0010*/ 	.byte	0x02, 0x03, 0x01, 0x00, 0x02, 0x06, 0x01, 0x00, 0x04, 0x0b, 0x08, 0x00, 0x00, 0x00, 0x00, 0x00
        /*0020*/ 	.byte	0x00, 0x00, 0x00, 0x00


//--------------------- .nv.info._ZN7cutlass13device_kernelINS_4gemm6kernel13GemmUniversalIN4cute5tupleIJiiiiEEENS1_10collective13CollectiveMmaINS1_37MainloopSm90TmaGmmaWarpSpecializedFP8ILi5ENS5_IJNS4_1CILi4EEENSA_ILi1EEESC_EEENS1_32KernelTmaWarpSpecializedPingpongEEENS5_IJNSA_ILi64EEENSA_ILi256EEENSA_ILi128EEEEEENS_12float_e5m2_tENS5_IJlSC_lEEESK_SL_NS4_8TiledMMAINS4_8MMA_AtomIJNS4_4SM904GMMA31MMA_64x256x32_F32E5M2E5M2_SS_TNILNSP_7ScaleInE1ELSR_1EEEEEENS4_6LayoutINS5_IJSC_SC_SC_EEENS5_IJNSA_ILi0EEESW_SW_EEEEENS5_IJNS4_10UnderscoreESZ_SZ_EEEEENS4_13SM90_TMA_LOADENS4_14ComposedLayoutINS4_7SwizzleILi3ELi4ELi3EEENS4_18smem_ptr_flag_bitsILi8EEENSU_INS5_IJNSA_ILi8EEESI_EEENS5_IJSI_SC_EEEEEEEvNS4_8identityENS4_23SM90_TMA_LOAD_MULTICASTES1C_vS1D_EENS_8epilogue10collective6detail29Sm90TmaWarpSpecializedAdapterINS1H_15DefaultEpilogueISK_SL_SL_NS1G_6thread17LinearCombinationISK_Li1EffLNS1L_9ScaleType4KindE0ELNS_15FloatRoundStyleE2ESK_EENS1_15EpilogueDefaultEEEEEvvEEEEvNT_6ParamsE --------------------------
	.section	.nv.info._ZN7cutlass13device_kernelINS_4gemm6kernel13GemmUniversalIN4cute5tupleIJiiiiEEENS1_10collective13CollectiveMmaINS1_37MainloopSm90TmaGmmaWarpSpecializedFP8ILi5ENS5_IJNS4_1CILi4EEENSA_ILi1EEESC_EEENS1_32KernelTmaWarpSpecializedPingpongEEENS5_IJNSA_ILi64EEENSA_ILi256EEENSA_ILi128EEEEEENS_12float_e5m2_tENS5_IJlSC_lEEESK_SL_NS4_8TiledMMAINS4_8MMA_AtomIJNS4_4SM904GMMA31MMA_64x256x32_F32E5M2E5M2_SS_TNILNSP_7ScaleInE1ELSR_1EEEEEENS4_6LayoutINS5_IJSC_SC_SC_EEENS5_IJNSA_ILi0EEESW_SW_EEEEENS5_IJNS4_10UnderscoreESZ_SZ_EEEEENS4_13SM90_TMA_LOADENS4_14ComposedLayoutINS4_7SwizzleILi3ELi4ELi3EEENS4_18smem_ptr_flag_bitsILi8EEENSU_INS5_IJNSA_ILi8EEESI_EEENS5_IJSI_SC_EEEEEEEvNS4_8identityENS4_23SM90_TMA_LOAD_MULTICASTES1C_vS1D_EENS_8epilogue10collective6detail29Sm90TmaWarpSpecializedAdapterINS1H_15DefaultEpilogueISK_SL_SL_NS1G_6thread17LinearCombinationISK_Li1EffLNS1L_9ScaleType4KindE0ELNS_15FloatRoundStyleE2ESK_EENS1_15EpilogueDefaultEEEEEvvEEEEvNT_6ParamsE,"",@"SHT_CUDA_INFO"
	.sectionflags	@""
	.align	4


	//----- nvinfo : EIATTR_CUDA_API_VERSION
	.align		4
        /*0000*/ 	.byte	0x04, 0x37
        /*0002*/ 	.short	(.L_18 - .L_17)
.L_17:
        /*0004*/ 	.word	0x00000082


	//----- nvinfo : EIATTR_KPARAM_INFO
	.align		4
.L_18:
        /*0008*/ 	.byte	0x04, 0x17
        /*000a*/ 	.short	(.L_20 - .L_19)
.L_19:
        /*000c*/ 	.word	0x00000000
        /*0010*/ 	.short	0x0000
        /*0012*/ 	.short	0x0070
        /*0014*/ 	.byte	0x00, 0xf0, 0x01, 0x10


	//----- nvinfo : EIATTR_SPARSE_MMA_MASK
	.align		4
.L_20:
        /*0018*/ 	.byte	0x03, 0x50
        /*001a*/ 	.short	0x0000


	//----- nvinfo : EIATTR_MAXREG_COUNT
	.align		4
        /*001c*/ 	.byte	0x03, 0x1b
        /*001e*/ 	.short	0x00a8


	//----- nvinfo : EIATTR_NUM_BARRIERS
	.align		4
        /*0020*/ 	.byte	0x02, 0x4c
        /*0022*/ 	.byte	0x01
	.zero		1


	//----- nvinfo : EIATTR_ANNOTATIONS
	.align		4
        /*0024*/ 	.byte	0x04, 0x55
        /*0026*/ 	.short	(.L_22 - .L_21)


	//   ....[0]....
.L_21:
        /*0028*/ 	.word	0x00000001
        /*002c*/ 	.byte	0x90, 0x07, 0x00, 0x00, 0x01, 0x00, 0x00, 0x00, 0x50, 0x09, 0x00, 0x00, 0x01, 0x00, 0x00, 0x00
        /* <DEDUP_REMOVED lines=210> */
        /*0d5c*/ 	.byte	0x40, 0x05, 0x01, 0x00


	//----- nvinfo : EIATTR_MERCURY_ISA_VERSION
	.align		4
.L_22:
        /*0d60*/ 	.byte	0x03, 0x5f
        /*0d62*/ 	.short	0x0101


	//----- nvinfo : EIATTR_INT_WARP_WIDE_INSTR_OFFSETS
	.align		4
        /*0d64*/ 	.byte	0x04, 0x31
        /*0d66*/ 	.short	(.L_24 - .L_23)


	//   ....[0]....
.L_23:
        /*0d68*/ 	.word	0x000005e0


	//   ....[1]....
        /*0d6c*/ 	.word	0x00000640


	//   ....[2]....
        /*0d70*/ 	.word	0x00000660


	//   ....[3]....
        /*0d74*/ 	.word	0x00000670


	//   ....[4]....
        /*0d78*/ 	.word	0x00000680


	//   ....[5]....
        /*0d7c*/ 	.word	0x000006c0


	//   ....[6]....
        /*0d80*/ 	.word	0x00000810


	//   ....[7]....
        /*0d84*/ 	.word	0x00000830


	//   ....[8]....
        /*0d88*/ 	.word	0x00005830


	//----- nvinfo : EIATTR_COOP_GROUP_MASK_REGIDS
	.align		4
.L_24:
        /*0d8c*/ 	.byte	0x04, 0x29
        /*0d8e*/ 	.short	(.L_26 - .L_25)


	//   ....[0]....
.L_25:
        /*0d90*/ 	.word	0xffffffff


	//   ....[1]....
        /*0d94*/ 	.word	0xffffffff


	//   ....[2]....
        /*0d98*/ 	.word	0xffffffff


	//   ....[3]....
        /*0d9c*/ 	.word	0xffffffff


	//   ....[4]....
        /*0da0*/ 	.word	0xffffffff


	//   ....[5]....
        /*0da4*/ 	.word	0xffffffff


	//   ....[6]....
        /*0da8*/ 	.word	0xffffffff


	//----- nvinfo : EIATTR_COOP_GROUP_INSTR_OFFSETS
	.align		4
.L_26:
        /*0dac*/ 	.byte	0x04, 0x28
        /*0dae*/ 	.short	(.L_28 - .L_27)


	//   ....[0]....
.L_27:
        /*0db0*/ 	.word	0x00000070


	//   ....[1]....
        /*0db4*/ 	.word	0x00000090


	//   ....[2]....
        /*0db8*/ 	.word	0x00000190


	//   ....[3]....
        /*0dbc*/ 	.word	0x000003e0


	//   ....[4]....
        /*0dc0*/ 	.word	0x00000420


	//   ....[5]....
        /*0dc4*/ 	.word	0x00000530


	//   ....[6]....
        /*0dc8*/ 	.word	0x000009e0


	//----- nvinfo : EIATTR_REG_RECONFIG
	.align		4
.L_28:
        /*0dcc*/ 	.byte	0x01, 0x54
	.zero		2


	//----- nvinfo : EIATTR_MBARRIER_INSTR_OFFSETS
	.align		4
        /*0dd0*/ 	.byte	0x04, 0x39
        /*0dd2*/ 	.short	(.L_30 - .L_29)


	//   ....[0]....
.L_29:
        /*0dd4*/ 	.word	0x00000320
        /*0dd8*/ 	.word	0x000000ff
        /*0ddc*/ 	.word	0x00000000
        /*0de0*/ 	.short	0x0100
        /*0de2*/ 	.byte	0x07
	.zero		1


	//   ....[1]....
        /*0de4*/ 	.word	0x00000330
        /*0de8*/ 	.word	0x000000ff
        /*0dec*/ 	.word	0x00000028
        /*0df0*/ 	.short	0x0100
        /*0df2*/ 	.byte	0x07
	.zero		1


	//   ....[2]....
        /*0df4*/ 	.word	0x00000340
        /*0df8*/ 	.word	0x000000ff
        /*0dfc*/ 	.word	0x00000008
        /*0e00*/ 	.short	0x0100
        /*0e02*/ 	.byte	0x07
	.zero		1


	//   ....[3]....
        /*0e04*/ 	.word	0x00000350
        /*0e08*/ 	.word	0x000000ff
        /*0e0c*/ 	.word	0x00000030
        /*0e10*/ 	.short	0x0100
        /*0e12*/ 	.byte	0x07
	.zero		1


	//   ....[4]....
        /*0e14*/ 	.word	0x00000360
        /*0e18*/ 	.word	0x000000ff
        /*0e1c*/ 	.word	0x00000010
        /*0e20*/ 	.short	0x0100
        /*0e22*/ 	.byte	0x07
	.zero		1


	//   ....[5]....
        /*0e24*/ 	.word	0x00000370
        /*0e28*/ 	.word	0x000000ff
        /*0e2c*/ 	.word	0x00000038
        /*0e30*/ 	.short	0x0100
        /*0e32*/ 	.byte	0x07
	.zero		1


	//   ....[6]....
        /*0e34*/ 	.word	0x00000380
        /*0e38*/ 	.word	0x000000ff
        /*0e3c*/ 	.word	0x00000018
        /*0e40*/ 	.short	0x0100
        /*0e42*/ 	.byte	0x07
	.zero		1


	//   ....[7]....
        /*0e44*/ 	.word	0x00000390
        /*0e48*/ 	.word	0x000000ff
        /*0e4c*/ 	.word	0x00000040
        /*0e50*/ 	.short	0x0100
        /*0e52*/ 	.byte	0x07
	.zero		1


	//   ....[8]....
        /*0e54*/ 	.word	0x000003a0
        /*0e58*/ 	.word	0x000000ff
        /*0e5c*/ 	.word	0x00000020
        /*0e60*/ 	.short	0x0100
        /*0e62*/ 	.byte	0x07
	.zero		1


	//   ....[9]....
        /*0e64*/ 	.word	0x000003b0
        /*0e68*/ 	.word	0x000000ff
        /*0e6c*/ 	.word	0x00000048
        /*0e70*/ 	.short	0x0100
        /*0e72*/ 	.byte	0x07
	.zero		1


	//   ....[10]....
        /*0e74*/ 	.word	0x00000860
        /*0e78*/ 	.word	0x000000ff
        /*0e7c*/ 	.word	0x00000080
        /*0e80*/ 	.short	0x0100
        /*0e82*/ 	.byte	0x07
	.zero		1


	//   ....[11]....
        /*0e84*/ 	.word	0x000008e0
        /*0e88*/ 	.word	0x000000ff
        /*0e8c*/ 	.word	0x00000088
        /*0e90*/ 	.short	0x0100
        /*0e92*/ 	.byte	0x07
	.zero		1


	//   ....[12]....
        /*0e94*/ 	.word	0x00000960
        /*0e98*/ 	.word	0x000000ff
        /*0e9c*/ 	.word	0x00000060
        /*0ea0*/ 	.short	0x0100
        /*0ea2*/ 	.byte	0x0a
	.zero		1


	//   ....[13]....
        /*0ea4*/ 	.word	0x00000970
        /*0ea8*/ 	.word	0x000000ff
        /*0eac*/ 	.word	0x00000068
        /*0eb0*/ 	.short	0x0100
        /*0eb2*/ 	.byte	0x0a
	.zero		1


	//   ....[14]....
        /*0eb4*/ 	.word	0x00000980
        /*0eb8*/ 	.word	0x000000ff
        /*0ebc*/ 	.word	0x00000070
        /*0ec0*/ 	.short	0x0100
        /*0ec2*/ 	.byte	0x0a
	.zero		1


	//   ....[15]....
        /*0ec4*/ 	.word	0x00000990
        /*0ec8*/ 	.word	0x000000ff
        /*0ecc*/ 	.word	0x00000078
        /*0ed0*/ 	.short	0x0100
        /*0ed2*/ 	.byte	0x0a
	.zero		1


	//   ....[16]....
        /*0ed4*/ 	.word	0x00001860
        /*0ed8*/ 	.word	0x000000ff
        /*0edc*/ 	.word	0xfffffff8
        /*0ee0*/ 	.short	0x010a
        /*0ee2*/ 	.byte	0x12
	.zero		1


	//   ....[17]....
        /*0ee4*/ 	.word	0x00002230
        /*0ee8*/ 	.word	0x000000ff
        /*0eec*/ 	.word	0x00000000
        /*0ef0*/ 	.short	0x010a
        /*0ef2*/ 	.byte	0x06
	.zero		1


	//   ....[18]....
        /*0ef4*/ 	.word	0x00002270
        /*0ef8*/ 	.word	0x000000ff
        /*0efc*/ 	.word	0x00000000
        /*0f00*/ 	.short	0x010a
        /*0f02*/ 	.byte	0x06
	.zero		1


	//   ....[19]....
        /*0f04*/ 	.word	0x00003510
        /*0f08*/ 	.word	0x000000ff
        /*0f0c*/ 	.word	0x00000000
        /*0f10*/ 	.short	0x010a
        /*0f12*/ 	.byte	0x09
	.zero		1


	//   ....[20]....
        /*0f14*/ 	.word	0x00003550
        /*0f18*/ 	.word	0x000000ff
        /*0f1c*/ 	.word	0x00000000
        /*0f20*/ 	.short	0x010a
        /*0f22*/ 	.byte	0x09
	.zero		1


	//   ....[21]....
        /*0f24*/ 	.word	0x000046c0
        /*0f28*/ 	.word	0x000000e5
        /*0f2c*/ 	.word	0x00000000
        /*0f30*/ 	.short	0x0101
        /*0f32*/ 	.byte	0x3f
	.zero		1


	//   ....[22]....
        /*0f34*/ 	.word	0x00005740
        /*0f38*/ 	.word	0x000000e5
        /*0f3c*/ 	.word	0x00000000
        /*0f40*/ 	.short	0x0101
        /*0f42*/ 	.byte	0x1c
	.zero		1


	//   ....[23]....
        /*0f44*/ 	.word	0x000058f0
        /*0f48*/ 	.word	0x00000018
        /*0f4c*/ 	.word	0x00000000
        /*0f50*/ 	.short	0x0101
        /*0f52*/ 	.byte	0x3f
	.zero		1


	//   ....[24]....
        /*0f54*/ 	.word	0x000059b0
        /*0f58*/ 	.word	0x000000ff
        /*0f5c*/ 	.word	0x00000008
        /*0f60*/ 	.short	0x010a
        /*0f62*/ 	.byte	0x12
	.zero		1


	//   ....[25]....
        /*0f64*/ 	.word	0x0000eb80
        /*0f68*/ 	.word	0x00000003
        /*0f6c*/ 	.word	0x00000000
        /*0f70*/ 	.short	0x0101
        /*0f72*/ 	.byte	0x1c
	.zero		1


	//   ....[26]....
        /*0f74*/ 	.word	0x0000f5d0
        /*0f78*/ 	.word	0x0000000d
        /*0f7c*/ 	.word	0x00000028
        /*0f80*/ 	.short	0x010a
        /*0f82*/ 	.byte	0x3f
	.zero		1


	//   ....[27]....
        /*0f84*/ 	.word	0x0000f9a0
        /*0f88*/ 	.word	0x00000004
        /*0f8c*/ 	.word	0x00000088
        /*0f90*/ 	.short	0x0101
        /*0f92*/ 	.byte	0x3f
	.zero		1


	//   ....[28]....
        /*0f94*/ 	.word	0x000101a0
        /*0f98*/ 	.word	0x00000007
        /*0f9c*/ 	.word	0x00000000
        /*0fa0*/ 	.short	0x010a
        /*0fa2*/ 	.byte	0x3f
	.zero		1


	//   ....[29]....
        /*0fa4*/ 	.word	0x00010220
        /*0fa8*/ 	.word	0x00000009
        /*0fac*/ 	.word	0x00000000
        /*0fb0*/ 	.short	0x010a
        /*0fb2*/ 	.byte	0x3f
	.zero		1


	//   ....[30]....
        /*0fb4*/ 	.word	0x000102b0
        /*0fb8*/ 	.word	0x00000006
        /*0fbc*/ 	.word	0x00000000
        /*0fc0*/ 	.short	0x010a
        /*0fc2*/ 	.byte	0x3f
	.zero		1


	//   ....[31]....
        /*0fc4*/ 	.word	0x00010340
        /*0fc8*/ 	.word	0x00000009
        /*0fcc*/ 	.word	0x00000000
        /*0fd0*/ 	.short	0x010a
        /*0fd2*/ 	.byte	0x3f
	.zero		1


	//   ....[32]....
        /*0fd4*/ 	.word	0x000103d0
        /*0fd8*/ 	.word	0x00000003
        /*0fdc*/ 	.word	0x00000000
        /*0fe0*/ 	.short	0x010a
        /*0fe2*/ 	.byte	0x3f
	.zero		1


	//   ....[33]....
        /*0fe4*/ 	.word	0x00010440
        /*0fe8*/ 	.word	0x00000003
        /*0fec*/ 	.word	0xfffffff8
        /*0ff0*/ 	.short	0x010a
        /*0ff2*/ 	.byte	0x3f
	.zero		1


	//   ....[34]....
        /*0ff4*/ 	.word	0x000104a0
        /*0ff8*/ 	.word	0x00000003
        /*0ffc*/ 	.word	0x00000000
        /*1000*/ 	.short	0x010a
        /*1002*/ 	.byte	0x3f
	.zero		1


	//   ....[35]....
        /*1004*/ 	.word	0x00010510
        /*1008*/ 	.word	0x00000000
        /*100c*/ 	.word	0x00000000
        /*1010*/ 	.short	0x010a
        /*1012*/ 	.byte	0x3f
	.zero		1


	//   ....[36]....
        /*1014*/ 	.word	0x00010580
        /*1018*/ 	.word	0x00000019
        /*101c*/ 	.word	0x00000008
        /*1020*/ 	.short	0x010a
        /*1022*/ 	.byte	0x3f
	.zero		1


	//   ....[37]....
        /*1024*/ 	.word	0x00010650
        /*1028*/ 	.word	0x0000000d
        /*102c*/ 	.word	0x00000028
        /*1030*/ 	.short	0x010a
        /*1032*/ 	.byte	0x3f
	.zero		1


	//   ....[38]....
        /*1034*/ 	.word	0x00010730
        /*1038*/ 	.word	0x00000007
        /*103c*/ 	.word	0x00000000
        /*1040*/ 	.short	0x010a
        /*1042*/ 	.byte	0x3f
	.zero		1


	//   ....[39]....
        /*1044*/ 	.word	0x00010780
        /*1048*/ 	.word	0x00000009
        /*104c*/ 	.word	0x00000000
        /*1050*/ 	.short	0x010a
        /*1052*/ 	.byte	0x3f
	.zero		1


	//   ....[40]....
        /*1054*/ 	.word	0x000107d0
        /*1058*/ 	.word	0x00000006
        /*105c*/ 	.word	0x00000000
        /*1060*/ 	.short	0x010a
        /*1062*/ 	.byte	0x3f
	.zero		1


	//   ....[41]....
        /*1064*/ 	.word	0x00010820
        /*1068*/ 	.word	0x00000009
        /*106c*/ 	.word	0x00000000
        /*1070*/ 	.short	0x010a
        /*1072*/ 	.byte	0x3f
	.zero		1


	//----- nvinfo : EIATTR_NUM_MBARRIERS
	.align		4
.L_30:
        /*1074*/ 	.byte	0x03, 0x38
        /*1076*/ 	.short	0x0010


	//----- nvinfo : EIATTR_EXIT_INSTR_OFFSETS
	.align		4
        /*1078*/ 	.byte	0x04, 0x1c
        /*107a*/ 	.short	(.L_32 - .L_31)


	//   ....[0]....
.L_31:
        /*107c*/ 	.word	0x00001570


	//   ....[1]....
        /*1080*/ 	.word	0x000015d0


	//   ....[2]....
        /*1084*/ 	.word	0x0000f290


	//   ....[3]....
        /*1088*/ 	.word	0x0000f2c0


	//   ....[4]....
        /*108c*/ 	.word	0x00010420


	//----- nvinfo : EIATTR_MAX_THREADS
	.align		4
.L_32:
        /*1090*/ 	.byte	0x04, 0x05
        /*1092*/ 	.short	(.L_34 - .L_33)
.L_33:
        /*1094*/ 	.word	0x00000180
        /*1098*/ 	.word	0x00000001
        /*109c*/ 	.word	0x00000001


	//----- nvinfo : EIATTR_CRS_STACK_SIZE
	.align		4
.L_34:
        /*10a0*/ 	.byte	0x04, 0x1e
        /*10a2*/ 	.short	(.L_36 - .L_35)
.L_35:
        /*10a4*/ 	.word	0x00000000


	//----- nvinfo : EIATTR_CBANK_PARAM_SIZE
	.align		4
.L_36:
        /*10a8*/ 	.byte	0x03, 0x19
        /*10aa*/ 	.short	0x0470


	//----- nvinfo : EIATTR_PARAM_CBANK
	.align		4
        /*10ac*/ 	.byte	0x04, 0x0a
        /*10ae*/ 	.short	(.L_38 - .L_37)
	.align		4
.L_37:
        /*10b0*/ 	.word	index@(.nv.constant0._ZN7cutlass13device_kernelINS_4gemm6kernel13GemmUniversalIN4cute5tupleIJiiiiEEENS1_10collective13CollectiveMmaINS1_37MainloopSm90TmaGmmaWarpSpecializedFP8ILi5ENS5_IJNS4_1CILi4EEENSA_ILi1EEESC_EEENS1_32KernelTmaWarpSpecializedPingpongEEENS5_IJNSA_ILi64EEENSA_ILi256EEENSA_ILi128EEEEEENS_12float_e5m2_tENS5_IJlSC_lEEESK_SL_NS4_8TiledMMAINS4_8MMA_AtomIJNS4_4SM904GMMA31MMA_64x256x32_F32E5M2E5M2_SS_TNILNSP_7ScaleInE1ELSR_1EEEEEENS4_6LayoutINS5_IJSC_SC_SC_EEENS5_IJNSA_ILi0EEESW_SW_EEEEENS5_IJNS4_10UnderscoreESZ_SZ_EEEEENS4_13SM90_TMA_LOADENS4_14ComposedLayoutINS4_7SwizzleILi3ELi4ELi3EEENS4_18smem_ptr_flag_bitsILi8EEENSU_INS5_IJNSA_ILi8EEESI_EEENS5_IJSI_SC_EEEEEEEvNS4_8identityENS4_23SM90_TMA_LOAD_MULTICASTES1C_vS1D_EENS_8epilogue10collective6detail29Sm90TmaWarpSpecializedAdapterINS1H_15DefaultEpilogueISK_SL_SL_NS1G_6thread17LinearCombinationISK_Li1EffLNS1L_9ScaleType4KindE0ELNS_15FloatRoundStyleE2ESK_EENS1_15EpilogueDefaultEEEEEvvEEEEvNT_6ParamsE)
        /*10b4*/ 	.short	0x0210
        /*10b6*/ 	.short	0x0470


	//----- nvinfo : EIATTR_SW_WAR
	.align		4
.L_38:
        /*10b8*/ 	.byte	0x04, 0x36
        /*10ba*/ 	.short	(.L_40 - .L_39)
.L_39:
        /*10bc*/ 	.word	0x00000008
.L_40:


//--------------------- .nv.callgraph             --------------------------
	.section	.nv.callgraph,"",@"SHT_CUDA_CALLGRAPH"
	.align	4
	.sectionentsize	8
	.align		4
        /*0000*/ 	.word	0x00000000
	.align		4
        /*0004*/ 	.word	0xffffffff
	.align		4
        /*0008*/ 	.word	0x00000000
	.align		4
        /*000c*/ 	.word	0xfffffffe
	.align		4
        /*0010*/ 	.word	0x00000000
	.align		4
        /*0014*/ 	.word	0xfffffffd
	.align		4
        /*0018*/ 	.word	0x00000000
	.align		4
        /*001c*/ 	.word	0xfffffffc


//--------------------- .nv.constant4             --------------------------
	.section	.nv.constant4,"a",@progbits
	.align	8
	.align		8
.nv.constant4:
        /*0000*/ 	.dword	_ZN40_INTERNAL_293d2c5c_4_k_cu_3ed337ea_255404cuda3std3__45__cpo5beginE
	.align		8
        /*0008*/ 	.dword	_ZN40_INTERNAL_293d2c5c_4_k_cu_3ed337ea_255404cuda3std3__45__cpo3endE
	.align		8
        /*0010*/ 	.dword	_ZN40_INTERNAL_293d2c5c_4_k_cu_3ed337ea_255404cuda3std3__45__cpo6cbeginE
	.align		8
        /*0018*/ 	.dword	_ZN40_INTERNAL_293d2c5c_4_k_cu_3ed337ea_255404cuda3std3__45__cpo4cendE
	.align		8
        /*0020*/ 	.dword	_ZN40_INTERNAL_293d2c5c_4_k_cu_3ed337ea_255404cuda3std3__442_GLOBAL__N__293d2c5c_4_k_cu_3ed337ea_255406ignoreE
	.align		8
        /*0028*/ 	.dword	_ZN40_INTERNAL_293d2c5c_4_k_cu_3ed337ea_255404cuda3std3__419piecewise_constructE
	.align		8
        /*0030*/ 	.dword	_ZN40_INTERNAL_293d2c5c_4_k_cu_3ed337ea_255404cuda3std3__48in_placeE
	.align		8
        /*0038*/ 	.dword	_ZN40_INTERNAL_293d2c5c_4_k_cu_3ed337ea_255404cuda3std6ranges3__45__cpo4swapE
	.align		8
        /*0040*/ 	.dword	_ZN40_INTERNAL_293d2c5c_4_k_cu_3ed337ea_255404cuda3std6ranges3__45__cpo9iter_moveE
	.align		8
        /*0048*/ 	.dword	_ZN40_INTERNAL_293d2c5c_4_k_cu_3ed337ea_255404cute7productE
	.align		8
        /*0050*/ 	.dword	_ZN40_INTERNAL_293d2c5c_4_k_cu_3ed337ea_255404cute1_E


//--------------------- .text._ZN7cutlass13device_kernelINS_4gemm6kernel13GemmUniversalIN4cute5tupleIJiiiiEEENS1_10collective13CollectiveMmaINS1_37MainloopSm90TmaGmmaWarpSpecializedFP8ILi5ENS5_IJNS4_1CILi4EEENSA_ILi1EEESC_EEENS1_32KernelTmaWarpSpecializedPingpongEEENS5_IJNSA_ILi64EEENSA_ILi256EEENSA_ILi128EEEEEENS_12float_e5m2_tENS5_IJlSC_lEEESK_SL_NS4_8TiledMMAINS4_8MMA_AtomIJNS4_4SM904GMMA31MMA_64x256x32_F32E5M2E5M2_SS_TNILNSP_7ScaleInE1ELSR_1EEEEEENS4_6LayoutINS5_IJSC_SC_SC_EEENS5_IJNSA_ILi0EEESW_SW_EEEEENS5_IJNS4_10UnderscoreESZ_SZ_EEEEENS4_13SM90_TMA_LOADENS4_14ComposedLayoutINS4_7SwizzleILi3ELi4ELi3EEENS4_18smem_ptr_flag_bitsILi8EEENSU_INS5_IJNSA_ILi8EEESI_EEENS5_IJSI_SC_EEEEEEEvNS4_8identityENS4_23SM90_TMA_LOAD_MULTICASTES1C_vS1D_EENS_8epilogue10collective6detail29Sm90TmaWarpSpecializedAdapterINS1H_15DefaultEpilogueISK_SL_SL_NS1G_6thread17LinearCombinationISK_Li1EffLNS1L_9ScaleType4KindE0ELNS_15FloatRoundStyleE2ESK_EENS1_15EpilogueDefaultEEEEEvvEEEEvNT_6ParamsE --------------------------
	.section	.text._ZN7cutlass13device_kernelINS_4gemm6kernel13GemmUniversalIN4cute5tupleIJiiiiEEENS1_10collective13CollectiveMmaINS1_37MainloopSm90TmaGmmaWarpSpecializedFP8ILi5ENS5_IJNS4_1CILi4EEENSA_ILi1EEESC_EEENS1_32KernelTmaWarpSpecializedPingpongEEENS5_IJNSA_ILi64EEENSA_ILi256EEENSA_ILi128EEEEEENS_12float_e5m2_tENS5_IJlSC_lEEESK_SL_NS4_8TiledMMAINS4_8MMA_AtomIJNS4_4SM904GMMA31MMA_64x256x32_F32E5M2E5M2_SS_TNILNSP_7ScaleInE1ELSR_1EEEEEENS4_6LayoutINS5_IJSC_SC_SC_EEENS5_IJNSA_ILi0EEESW_SW_EEEEENS5_IJNS4_10UnderscoreESZ_SZ_EEEEENS4_13SM90_TMA_LOADENS4_14ComposedLayoutINS4_7SwizzleILi3ELi4ELi3EEENS4_18smem_ptr_flag_bitsILi8EEENSU_INS5_IJNSA_ILi8EEESI_EEENS5_IJSI_SC_EEEEEEEvNS4_8identityENS4_23SM90_TMA_LOAD_MULTICASTES1C_vS1D_EENS_8epilogue10collective6detail29Sm90TmaWarpSpecializedAdapterINS1H_15DefaultEpilogueISK_SL_SL_NS1G_6thread17LinearCombinationISK_Li1EffLNS1L_9ScaleType4KindE0ELNS_15FloatRoundStyleE2ESK_EENS1_15EpilogueDefaultEEEEEvvEEEEvNT_6ParamsE,"ax",@progbits
	.align	128
.text._ZN7cutlass13device_kernelINS_4gemm6kernel13GemmUniversalIN4cute5tupleIJiiiiEEENS1_10collective13CollectiveMmaINS1_37MainloopSm90TmaGmmaWarpSpecializedFP8ILi5ENS5_IJNS4_1CILi4EEENSA_ILi1EEESC_EEENS1_32KernelTmaWarpSpecializedPingpongEEENS5_IJNSA_ILi64EEENSA_ILi256EEENSA_ILi128EEEEEENS_12float_e5m2_tENS5_IJlSC_lEEESK_SL_NS4_8TiledMMAINS4_8MMA_AtomIJNS4_4SM904GMMA31MMA_64x256x32_F32E5M2E5M2_SS_TNILNSP_7ScaleInE1ELSR_1EEEEEENS4_6LayoutINS5_IJSC_SC_SC_EEENS5_IJNSA_ILi0EEESW_SW_EEEEENS5_IJNS4_10UnderscoreESZ_SZ_EEEEENS4_13SM90_TMA_LOADENS4_14ComposedLayoutINS4_7SwizzleILi3ELi4ELi3EEENS4_18smem_ptr_flag_bitsILi8EEENSU_INS5_IJNSA_ILi8EEESI_EEENS5_IJSI_SC_EEEEEEEvNS4_8identityENS4_23SM90_TMA_LOAD_MULTICASTES1C_vS1D_EENS_8epilogue10collective6detail29Sm90TmaWarpSpecializedAdapterINS1H_15DefaultEpilogueISK_SL_SL_NS1G_6thread17LinearCombinationISK_Li1EffLNS1L_9ScaleType4KindE0ELNS_15FloatRoundStyleE2ESK_EENS1_15EpilogueDefaultEEEEEvvEEEEvNT_6ParamsE:
        .type           _ZN7cutlass13device_kernelINS_4gemm6kernel13GemmUniversalIN4cute5tupleIJiiiiEEENS1_10collective13CollectiveMmaINS1_37MainloopSm90TmaGmmaWarpSpecializedFP8ILi5ENS5_IJNS4_1CILi4EEENSA_ILi1EEESC_EEENS1_32KernelTmaWarpSpecializedPingpongEEENS5_IJNSA_ILi64EEENSA_ILi256EEENSA_ILi128EEEEEENS_12float_e5m2_tENS5_IJlSC_lEEESK_SL_NS4_8TiledMMAINS4_8MMA_AtomIJNS4_4SM904GMMA31MMA_64x256x32_F32E5M2E5M2_SS_TNILNSP_7ScaleInE1ELSR_1EEEEEENS4_6LayoutINS5_IJSC_SC_SC_EEENS5_IJNSA_ILi0EEESW_SW_EEEEENS5_IJNS4_10UnderscoreESZ_SZ_EEEEENS4_13SM90_TMA_LOADENS4_14ComposedLayoutINS4_7SwizzleILi3ELi4ELi3EEENS4_18smem_ptr_flag_bitsILi8EEENSU_INS5_IJNSA_ILi8EEESI_EEENS5_IJSI_SC_EEEEEEEvNS4_8identityENS4_23SM90_TMA_LOAD_MULTICASTES1C_vS1D_EENS_8epilogue10collective6detail29Sm90TmaWarpSpecializedAdapterINS1H_15DefaultEpilogueISK_SL_SL_NS1G_6thread17LinearCombinationISK_Li1EffLNS1L_9ScaleType4KindE0ELNS_15FloatRoundStyleE2ESK_EENS1_15EpilogueDefaultEEEEEvvEEEEvNT_6ParamsE,@function
        .size           _ZN7cutlass13device_kernelINS_4gemm6kernel13GemmUniversalIN4cute5tupleIJiiiiEEENS1_10collective13CollectiveMmaINS1_37MainloopSm90TmaGmmaWarpSpecializedFP8ILi5ENS5_IJNS4_1CILi4EEENSA_ILi1EEESC_EEENS1_32KernelTmaWarpSpecializedPingpongEEENS5_IJNSA_ILi64EEENSA_ILi256EEENSA_ILi128EEEEEENS_12float_e5m2_tENS5_IJlSC_lEEESK_SL_NS4_8TiledMMAINS4_8MMA_AtomIJNS4_4SM904GMMA31MMA_64x256x32_F32E5M2E5M2_SS_TNILNSP_7ScaleInE1ELSR_1EEEEEENS4_6LayoutINS5_IJSC_SC_SC_EEENS5_IJNSA_ILi0EEESW_SW_EEEEENS5_IJNS4_10UnderscoreESZ_SZ_EEEEENS4_13SM90_TMA_LOADENS4_14ComposedLayoutINS4_7SwizzleILi3ELi4ELi3EEENS4_18smem_ptr_flag_bitsILi8EEENSU_INS5_IJNSA_ILi8EEESI_EEENS5_IJSI_SC_EEEEEEEvNS4_8identityENS4_23SM90_TMA_LOAD_MULTICASTES1C_vS1D_EENS_8epilogue10collective6detail29Sm90TmaWarpSpecializedAdapterINS1H_15DefaultEpilogueISK_SL_SL_NS1G_6thread17LinearCombinationISK_Li1EffLNS1L_9ScaleType4KindE0ELNS_15FloatRoundStyleE2ESK_EENS1_15EpilogueDefaultEEEEEvvEEEEvNT_6ParamsE,(.L_x_338 - _ZN7cutlass13device_kernelINS_4gemm6kernel13GemmUniversalIN4cute5tupleIJiiiiEEENS1_10collective13CollectiveMmaINS1_37MainloopSm90TmaGmmaWarpSpecializedFP8ILi5ENS5_IJNS4_1CILi4EEENSA_ILi1EEESC_EEENS1_32KernelTmaWarpSpecializedPingpongEEENS5_IJNSA_ILi64EEENSA_ILi256EEENSA_ILi128EEEEEENS_12float_e5m2_tENS5_IJlSC_lEEESK_SL_NS4_8TiledMMAINS4_8MMA_AtomIJNS4_4SM904GMMA31MMA_64x256x32_F32E5M2E5M2_SS_TNILNSP_7ScaleInE1ELSR_1EEEEEENS4_6LayoutINS5_IJSC_SC_SC_EEENS5_IJNSA_ILi0EEESW_SW_EEEEENS5_IJNS4_10UnderscoreESZ_SZ_EEEEENS4_13SM90_TMA_LOADENS4_14ComposedLayoutINS4_7SwizzleILi3ELi4ELi3EEENS4_18smem_ptr_flag_bitsILi8EEENSU_INS5_IJNSA_ILi8EEESI_EEENS5_IJSI_SC_EEEEEEEvNS4_8identityENS4_23SM90_TMA_LOAD_MULTICASTES1C_vS1D_EENS_8epilogue10collective6detail29Sm90TmaWarpSpecializedAdapterINS1H_15DefaultEpilogueISK_SL_SL_NS1G_6thread17LinearCombinationISK_Li1EffLNS1L_9ScaleType4KindE0ELNS_15FloatRoundStyleE2ESK_EENS1_15EpilogueDefaultEEEEEvvEEEEvNT_6ParamsE)
        .other          _ZN7cutlass13device_kernelINS_4gemm6kernel13GemmUniversalIN4cute5tupleIJiiiiEEENS1_10collective13CollectiveMmaINS1_37MainloopSm90TmaGmmaWarpSpecializedFP8ILi5ENS5_IJNS4_1CILi4EEENSA_ILi1EEESC_EEENS1_32KernelTmaWarpSpecializedPingpongEEENS5_IJNSA_ILi64EEENSA_ILi256EEENSA_ILi128EEEEEENS_12float_e5m2_tENS5_IJlSC_lEEESK_SL_NS4_8TiledMMAINS4_8MMA_AtomIJNS4_4SM904GMMA31MMA_64x256x32_F32E5M2E5M2_SS_TNILNSP_7ScaleInE1ELSR_1EEEEEENS4_6LayoutINS5_IJSC_SC_SC_EEENS5_IJNSA_ILi0EEESW_SW_EEEEENS5_IJNS4_10UnderscoreESZ_SZ_EEEEENS4_13SM90_TMA_LOADENS4_14ComposedLayoutINS4_7SwizzleILi3ELi4ELi3EEENS4_18smem_ptr_flag_bitsILi8EEENSU_INS5_IJNSA_ILi8EEESI_EEENS5_IJSI_SC_EEEEEEEvNS4_8identityENS4_23SM90_TMA_LOAD_MULTICASTES1C_vS1D_EENS_8epilogue10collective6detail29Sm90TmaWarpSpecializedAdapterINS1H_15DefaultEpilogueISK_SL_SL_NS1G_6thread17LinearCombinationISK_Li1EffLNS1L_9ScaleType4KindE0ELNS_15FloatRoundStyleE2ESK_EENS1_15EpilogueDefaultEEEEEvvEEEEvNT_6ParamsE,@"STO_CUDA_ENTRY STV_DEFAULT"
_ZN7cutlass13device_kernelINS_4gemm6kernel13GemmUniversalIN4cute5tupleIJiiiiEEENS1_10collective13CollectiveMmaINS1_37MainloopSm90TmaGmmaWarpSpecializedFP8ILi5ENS5_IJNS4_1CILi4EEENSA_ILi1EEESC_EEENS1_32KernelTmaWarpSpecializedPingpongEEENS5_IJNSA_ILi64EEENSA_ILi256EEENSA_ILi128EEEEEENS_12float_e5m2_tENS5_IJlSC_lEEESK_SL_NS4_8TiledMMAINS4_8MMA_AtomIJNS4_4SM904GMMA31MMA_64x256x32_F32E5M2E5M2_SS_TNILNSP_7ScaleInE1ELSR_1EEEEEENS4_6LayoutINS5_IJSC_SC_SC_EEENS5_IJNSA_ILi0EEESW_SW_EEEEENS5_IJNS4_10UnderscoreESZ_SZ_EEEEENS4_13SM90_TMA_LOADENS4_14ComposedLayoutINS4_7SwizzleILi3ELi4ELi3EEENS4_18smem_ptr_flag_bitsILi8EEENSU_INS5_IJNSA_ILi8EEESI_EEENS5_IJSI_SC_EEEEEEEvNS4_8identityENS4_23SM90_TMA_LOAD_MULTICASTES1C_vS1D_EENS_8epilogue10collective6detail29Sm90TmaWarpSpecializedAdapterINS1H_15DefaultEpilogueISK_SL_SL_NS1G_6thread17LinearCombinationISK_Li1EffLNS1L_9ScaleType4KindE0ELNS_15FloatRoundStyleE2ESK_EENS1_15EpilogueDefaultEEEEEvvEEEEvNT_6ParamsE:
[----:B------:R-:W0:Y:S02]  /*0000*/  LDC R1, c[0x0][0x28] ;  /* 0x00000a00ff017b82 */ /* 0x000e240000000800 */
[----:B0-----:R-:W-:Y:S01]  /*0010*/  VIADD R1, R1, 0xfffffef0 ;  /* 0xfffffef001017836 */ /* 0x001fe20000000000 */
[----:B------:R-:W0:Y:S01]  /*0020*/  S2R R3, SR_TID.X ;  /* 0x0000000000037919 */ /* 0x000e220000002100 */
[----:B------:R-:W-:Y:S01]  /*0030*/  ELECT P0, URZ, PT ;  /* 0x00000000003f782f */ /* 0x000fe20003800000 */
[----:B------:R-:W-:Y:S01]  /*0040*/  BSSY B0, `(.L_x_0) ;  /* 0x0000014000007945 */ /* 0x000fe20003800000 */
[--C-:B0-----:R-:W-:Y:S02]  /*0050*/  SHF.R.U32.HI R0, RZ, 0x5, R3.reuse ;  /* 0x00000005ff007819 */ /* 0x101fe40000011603 */
[----:B------:R-:W-:-:S03]  /*0060*/  SHF.R.U32.HI R5, RZ, 0x7, R3 ;  /* 0x00000007ff057819 */ /* 0x000fc60000011603 */
[----:B------:R-:W0:Y:S02]  /*0070*/  SHFL.IDX PT, R2, R0, RZ, 0x1f ;  /* 0x00001fff00027589 */ /* 0x000e2400000e0000 */
[----:B0-----:R-:W-:Y:S02]  /*0080*/  R2UR UR6, R2 ;  /* 0x00000000020672ca */ /* 0x001fe400000e0000 */
[----:B------:R0:W1:Y:S11]  /*0090*/  SHFL.IDX PT, R2, R5, RZ, 0x1f ;  /* 0x00001fff05027589 */ /* 0x00007600000e0000 */
[----:B------:R-:W-:-:S02]  /*00a0*/  USHF.R.S32.HI UR4, URZ, 0x1f, UR6 ;  /* 0x0000001f3f047899 */ /* 0x000fc40008011406 */
[----:B------:R-:W-:Y:S02]  /*00b0*/  ISETP.NE.OR P0, PT, RZ, UR6, !P0 ;  /* 0x00000006ff007c0c */ /* 0x000fe4000c705670 */
[----:B------:R-:W-:-:S04]  /*00c0*/  ULEA.HI UR4, UR4, UR6, URZ, 0x2 ;  /* 0x0000000604047291 */ /* 0x000fc8000f8f103f */
[----:B------:R-:W-:-:S04]  /*00d0*/  ULOP3.LUT UR4, UR4, 0xfffffffc, URZ, 0xc0, !UPT ;  /* 0xfffffffc04047892 */ /* 0x000fc8000f8ec03f */
[----:B------:R-:W-:-:S03]  /*00e0*/  UIADD3 UR6, UR6, -UR4, URZ ;  /* 0x8000000406067290 */ /* 0x000fc6000fffe03f */
[----:B01----:R-:W-:Y:S09]  /*00f0*/  @P0 BRA `(.L_x_1) ;  /* 0x0000000000200947 */ /* 0x003ff20003800000 */
[----:B------:R-:W-:Y:S02]  /*0100*/  ULDC.64 UR4, c[0x0][0x198] ;  /* 0x0000660000047ab9 */ /* 0x000fe40000000a00 */
[----:B------:R-:W-:Y:S02]  /*0110*/  UIADD3 UR8, UP0, UR4, 0xf0, URZ ;  /* 0x000000f004087890 */ /* 0x000fe4000ff1e03f */
[----:B------:R-:W-:Y:S02]  /*0120*/  UIADD3 UR4, UP1, UR4, 0x1f0, URZ ;  /* 0x000001f004047890 */ /* 0x000fe4000ff3e03f */
[----:B------:R-:W-:Y:S02]  /*0130*/  UIADD3.X UR9, URZ, UR5, URZ, UP0, !UPT ;  /* 0x000000053f097290 */ /* 0x000fe400087fe43f */
[----:B------:R-:W-:-:S07]  /*0140*/  UIADD3.X UR5, URZ, UR5, URZ, UP1, !UPT ;  /* 0x000000053f057290 */ /* 0x000fce0008ffe43f */
[----:B------:R0:W-:Y:S02]  /*0150*/  UTMACCTL.PF [UR8] ;  /* 0x00000000080079b9 */ /* 0x0001e40008040000 */
[----:B------:R0:W-:Y:S02]  /*0160*/  UTMACCTL.PF [UR4] ;  /* 0x00000000040079b9 */ /* 0x0001e40008040000 */
[----:B0-----:R-:W-:Y:S01]  /*0170*/  NOP ;  /* 0x0000000000007918 */ /* 0x001fe20000000000 */
.L_x_1:
[----:B------:R-:W-:Y:S05]  /*0180*/  BSYNC B0 ;  /* 0x0000000000007941 */ /* 0x000fea0003800000 */
.L_x_0:
[----:B------:R-:W0:Y:S01]  /*0190*/  SHFL.IDX PT, R6, R0, RZ, 0x1f ;  /* 0x00001fff00067589 */ /* 0x000e2200000e0000 */
[----:B------:R-:W-:Y:S01]  /*01a0*/  R2UR UR13, R2 ;  /* 0x00000000020d72ca */ /* 0x000fe200000e0000 */
[----:B------:R-:W-:Y:S01]  /*01b0*/  UISETP.NE.AND UP0, UPT, UR6, 0x3, UPT ;  /* 0x000000030600788c */ /* 0x000fe2000bf05270 */
[----:B------:R-:W-:-:S03]  /*01c0*/  SHF.R.S32.HI R2, RZ, 0x1f, R3 ;  /* 0x0000001fff027819 */ /* 0x000fc60000011403 */
[----:B------:R-:W-:-:S08]  /*01d0*/  UISETP.EQ.OR UP0, UPT, UR6, URZ, !UP0 ;  /* 0x0000003f0600728c */ /* 0x000fd0000c702670 */
[----:B------:R-:W-:Y:S02]  /*01e0*/  UIADD3 UR12, UR13, -0x1, URZ ;  /* 0xffffffff0d0c7890 */ /* 0x000fe4000fffe03f */
[----:B------:R-:W-:Y:S02]  /*01f0*/  UISETP.EQ.AND UP0, UPT, UR13, URZ, UP0 ;  /* 0x0000003f0d00728c */ /* 0x000fe40008702270 */
[----:B------:R-:W-:Y:S02]  /*0200*/  UISETP.GE.U32.AND UP1, UPT, UR12, 0x2, UPT ;  /* 0x000000020c00788c */ /* 0x000fe4000bf26070 */
[----:B------:R-:W-:Y:S01]  /*0210*/  USEL UR15, URZ, 0x1, !UP0 ;  /* 0x000000013f0f7887 */ /* 0x000fe2000c000000 */
[----:B0-----:R-:W-:-:S03]  /*0220*/  ISETP.NE.AND P0, PT, R6, RZ, PT ;  /* 0x000000ff0600720c */ /* 0x001fc60003f05270 */
[----:B------:R-:W-:-:S10]  /*0230*/  USEL UR15, UR15, 0x2, UP1 ;  /* 0x000000020f0f7887 */ /* 0x000fd40008800000 */
[----:B------:R-:W-:Y:S05]  /*0240*/  @P0 BRA `(.L_x_2) ;  /* 0x0000000000600947 */ /* 0x000fea0003800000 */
[----:B------:R-:W0:Y:S01]  /*0250*/  S2UR UR7, SR_CgaCtaId ;  /* 0x00000000000779c3 */ /* 0x000e220000008800 */
[----:B------:R-:W-:Y:S01]  /*0260*/  UMOV UR4, 0x400 ;  /* 0x0000040000047882 */ /* 0x000fe20000000000 */
[----:B------:R-:W-:Y:S01]  /*0270*/  UMOV UR5, 0x1 ;  /* 0x0000000100057882 */ /* 0x000fe20000000000 */
[----:B------:R-:W-:Y:S01]  /*0280*/  UMOV UR8, 0x4 ;  /* 0x0000000400087882 */ /* 0x000fe20000000000 */
[----:B------:R-:W-:Y:S01]  /*0290*/  ELECT P0, URZ, PT ;  /* 0x00000000003f782f */ /* 0x000fe20003800000 */
[----:B------:R-:W-:-:S04]  /*02a0*/  UIADD3 UR8, -UR8, 0x100000, URZ ;  /* 0x0010000008087890 */ /* 0x000fc8000fffe13f */
[----:B------:R-:W-:Y:S02]  /*02b0*/  USHF.L.U32 UR9, UR8, 0xb, URZ ;  /* 0x0000000b08097899 */ /* 0x000fe4000800063f */
[----:B------:R-:W-:Y:S02]  /*02c0*/  USHF.L.U32 UR8, UR8, 0x1, URZ ;  /* 0x0000000108087899 */ /* 0x000fe4000800063f */
[----:B0-----:R-:W-:Y:S02]  /*02d0*/  ULEA UR7, UR7, UR4, 0x18 ;  /* 0x0000000407077291 */ /* 0x001fe4000f8ec03f */
[----:B------:R-:W-:-:S04]  /*02e0*/  UIADD3 UR4, -UR5, 0x100000, URZ ;  /* 0x0010000005047890 */ /* 0x000fc8000fffe13f */
[----:B------:R-:W-:Y:S02]  /*02f0*/  USHF.L.U32 UR5, UR4, 0xb, URZ ;  /* 0x0000000b04057899 */ /* 0x000fe4000800063f */
[----:B------:R-:W-:Y:S01]  /*0300*/  USHF.L.U32 UR4, UR4, 0x1, URZ ;  /* 0x0000000104047899 */ /* 0x000fe2000800063f */
[----:B------:R-:W0:Y:S11]  /*0310*/  FENCE.VIEW.ASYNC.S ;  /* 0x00000000000073c6 */ /* 0x000e360000000000 */
[----:B0-----:R0:W1:Y:S01]  /*0320*/  SYNCS.EXCH.64 URZ, [UR7], UR4 ;  /* 0x00000004073f75b2 */ /* 0x0010620008000100 */
[----:B------:R0:W2:Y:S01]  /*0330*/  SYNCS.EXCH.64 URZ, [UR7+0x28], UR8 ;  /* 0x00002808073f75b2 */ /* 0x0000a20008000100 */
[----:B------:R0:W3:Y:S01]  /*0340*/  SYNCS.EXCH.64 URZ, [UR7+0x8], UR4 ;  /* 0x00000804073f75b2 */ /* 0x0000e20008000100 */
[----:B------:R0:W4:Y:S01]  /*0350*/  SYNCS.EXCH.64 URZ, [UR7+0x30], UR8 ;  /* 0x00003008073f75b2 */ /* 0x0001220008000100 */
[----:B------:R0:W0:Y:S01]  /*0360*/  SYNCS.EXCH.64 URZ, [UR7+0x10], UR4 ;  /* 0x00001004073f75b2 */ /* 0x0000220008000100 */
[----:B------:R0:W0:Y:S01]  /*0370*/  SYNCS.EXCH.64 URZ, [UR7+0x38], UR8 ;  /* 0x00003808073f75b2 */ /* 0x0000220008000100 */
[----:B------:R0:W0:Y:S01]  /*0380*/  SYNCS.EXCH.64 URZ, [UR7+0x18], UR4 ;  /* 0x00001804073f75b2 */ /* 0x0000220008000100 */
[----:B------:R0:W0:Y:S01]  /*0390*/  SYNCS.EXCH.64 URZ, [UR7+0x40], UR8 ;  /* 0x00004008073f75b2 */ /* 0x0000220008000100 */
[----:B------:R0:W0:Y:S01]  /*03a0*/  SYNCS.EXCH.64 URZ, [UR7+0x20], UR4 ;  /* 0x00002004073f75b2 */ /* 0x0000220008000100 */
[----:B------:R0:W0:Y:S01]  /*03b0*/  SYNCS.EXCH.64 URZ, [UR7+0x48], UR8 ;  /* 0x00004808073f75b2 */ /* 0x0000220008000100 */
[----:B------:R-:W-:Y:S01]  /*03c0*/  NOP ;  /* 0x0000000000007918 */ /* 0x000fe20000000000 */
.L_x_2:
[----:B------:R-:W-:Y:S01]  /*03d0*/  LEA.HI R2, R2, R3, RZ, 0x7 ;  /* 0x0000000302027211 */ /* 0x000fe200078f38ff */
[----:B------:R-:W5:Y:S01]  /*03e0*/  SHFL.IDX PT, R8, R0, RZ, 0x1f ;  /* 0x00001fff00087589 */ /* 0x000f6200000e0000 */
[----:B------:R-:W1:Y:S01]  /*03f0*/  S2UR UR14, SR_CTAID.X ;  /* 0x00000000000e79c3 */ /* 0x000e620000002500 */
[----:B------:R-:W-:Y:S02]  /*0400*/  ELECT P0, URZ, PT ;  /* 0x00000000003f782f */ /* 0x000fe40003800000 */
[----:B------:R-:W-:Y:S01]  /*0410*/  LOP3.LUT R2, R2, 0xffffff80, RZ, 0xc0, !PT ;  /* 0xffffff8002027812 */ /* 0x000fe200078ec0ff */
[----:B------:R1:W2:Y:S01]  /*0420*/  SHFL.IDX PT, R10, R0, RZ, 0x1f ;  /* 0x00001fff000a7589 */ /* 0x0002a200000e0000 */
[----:B------:R-:W-:Y:S01]  /*0430*/  SHF.R.S32.HI R9, RZ, 0x1f, R6 ;  /* 0x0000001fff097819 */ /* 0x000fe20000011406 */
[----:B0-----:R-:W-:Y:S01]  /*0440*/  ULDC UR4, c[0x0][0x150] ;  /* 0x0000540000047ab9 */ /* 0x001fe20000000800 */
[----:B------:R-:W-:Y:S01]  /*0450*/  ELECT P1, URZ, PT ;  /* 0x00000000003f782f */ /* 0x000fe20003820000 */
[----:B------:R-:W-:Y:S01]  /*0460*/  IMAD.IADD R2, R3, 0x1, -R2 ;  /* 0x0000000103027824 */ /* 0x000fe200078e0a02 */
[----:B------:R-:W-:Y:S01]  /*0470*/  LEA.HI R9, R9, R6, RZ, 0x2 ;  /* 0x0000000609097211 */ /* 0x000fe200078f10ff */
[----:B------:R-:W0:Y:S01]  /*0480*/  LDC R11, c[0x0][0x144] ;  /* 0x00005100ff0b7b82 */ /* 0x000e220000000800 */
[----:B------:R-:W-:Y:S01]  /*0490*/  UMOV UR9, 0x80 ;  /* 0x0000008000097882 */ /* 0x000fe20000000000 */
[----:B------:R-:W-:Y:S01]  /*04a0*/  NOP ;  /* 0x0000000000007918 */ /* 0x000fe20000000000 */
[----:B------:R-:W-:Y:S01]  /*04b0*/  SHF.R.S32.HI R13, RZ, 0x1f, R2 ;  /* 0x0000001fff0d7819 */ /* 0x000fe20000011402 */
[----:B------:R-:W-:Y:S01]  /*04c0*/  NOP ;  /* 0x0000000000007918 */ /* 0x000fe20000000000 */
[----:B------:R-:W-:-:S02]  /*04d0*/  LOP3.LUT R9, R9, 0x3ffffffc, RZ, 0xc0, !PT ;  /* 0x3ffffffc09097812 */ /* 0x000fc400078ec0ff */
[----:B------:R-:W-:Y:S01]  /*04e0*/  LEA.HI R4, R13, R2, RZ, 0x3 ;  /* 0x000000020d047211 */ /* 0x000fe200078f18ff */
[----:B------:R-:W3:Y:S01]  /*04f0*/  LDC R15, c[0x0][0x148] ;  /* 0x00005200ff0f7b82 */ /* 0x000ee20000000800 */
[----:B------:R-:W-:Y:S01]  /*0500*/  ISETP.NE.AND P3, PT, RZ, UR13, PT ;  /* 0x0000000dff007c0c */ /* 0x000fe2000bf65270 */
[----:B------:R-:W-:Y:S01]  /*0510*/  IMAD.IADD R9, R6, 0x1, -R9 ;  /* 0x0000000106097824 */ /* 0x000fe200078e0a09 */
[--C-:B------:R-:W-:Y:S01]  /*0520*/  SHF.R.S32.HI R7, RZ, 0x3, R4.reuse ;  /* 0x00000003ff077819 */ /* 0x100fe20000011404 */
[----:B------:R-:W4:Y:S01]  /*0530*/  SHFL.IDX PT, R6, R5, RZ, 0x1f ;  /* 0x00001fff05067589 */ /* 0x000f2200000e0000 */
[----:B------:R-:W-:Y:S02]  /*0540*/  SHF.R.S32.HI R4, RZ, 0x1f, R4 ;  /* 0x0000001fff047819 */ /* 0x000fe40000011404 */
[----:B-----5:R-:W-:Y:S02]  /*0550*/  ISETP.NE.OR P0, PT, R8, RZ, !P0 ;  /* 0x000000ff0800720c */ /* 0x020fe40004705670 */
[----:B------:R-:W-:-:S02]  /*0560*/  LEA.HI R8, R4, R7, RZ, 0x2 ;  /* 0x0000000704087211 */ /* 0x000fc400078f10ff */
[----:B------:R-:W5:Y:S01]  /*0570*/  S2R R4, SR_CTAID.Y ;  /* 0x0000000000047919 */ /* 0x000f620000002600 */
[----:B-1----:R-:W-:Y:S02]  /*0580*/  I2FP.F32.U32 R0, UR14 ;  /* 0x0000000e00007c45 */ /* 0x002fe40008201000 */
[----:B------:R-:W-:Y:S02]  /*0590*/  LOP3.LUT R8, R8, 0xfffffffc, RZ, 0xc0, !PT ;  /* 0xfffffffc08087812 */ /* 0x000fe400078ec0ff */
[----:B--2---:R-:W-:Y:S01]  /*05a0*/  ISETP.NE.OR P1, PT, R10, RZ, !P1 ;  /* 0x000000ff0a00720c */ /* 0x004fe20004f25670 */
[----:B------:R-:W-:Y:S01]  /*05b0*/  FMUL R0, R0, UR4 ;  /* 0x0000000400007c20 */ /* 0x000fe20008400000 */
[----:B------:R-:W-:Y:S01]  /*05c0*/  ULDC UR4, c[0x0][0x154] ;  /* 0x0000550000047ab9 */ /* 0x000fe20000000800 */
[----:B------:R-:W-:Y:S01]  /*05d0*/  IMAD.IADD R8, R7, 0x1, -R8 ;  /* 0x0000000107087824 */ /* 0x000fe200078e0a08 */
[----:B------:R-:W-:-:S03]  /*05e0*/  VOTEU.ALL UP0, P0 ;  /* 0x00000000003f7886 */ /* 0x000fc60000000000 */
[----:B------:R-:W1:Y:S01]  /*05f0*/  F2I.U32.TRUNC.NTZ R0, R0 ;  /* 0x0000000000007305 */ /* 0x000e62000020f000 */
[----:B------:R-:W-:Y:S01]  /*0600*/  IMAD R8, R9, 0x4, R8 ;  /* 0x0000000409087824 */ /* 0x000fe200078e0208 */
[----:B------:R-:W2:Y:S01]  /*0610*/  @!UP0 S2UR UR8, SR_CgaCtaId ;  /* 0x00000000000889c3 */ /* 0x000ea20000008800 */
[----:B------:R-:W-:Y:S01]  /*0620*/  @!UP0 UMOV UR7, 0x400 ;  /* 0x0000040000078882 */ /* 0x000fe20000000000 */
[----:B----4-:R-:W-:Y:S02]  /*0630*/  R2UR UR18, R6 ;  /* 0x00000000061272ca */ /* 0x010fe400000e0000 */
[----:B------:R-:W-:Y:S01]  /*0640*/  VOTEU.ALL UP1, P1 ;  /* 0x00000000003f7886 */ /* 0x000fe20000820000 */
[----:B------:R-:W-:Y:S01]  /*0650*/  SHF.R.S32.HI R7, RZ, 0x1f, R8 ;  /* 0x0000001fff077819 */ /* 0x000fe20000011408 */
[----:B------:R-:W-:Y:S01]  /*0660*/  VOTEU.ALL UP2, P1 ;  /* 0x00000000003f7886 */ /* 0x000fe20000840000 */
[----:B------:R-:W-:Y:S01]  /*0670*/  VOTEU.ALL UP3, P1 ;  /* 0x00000000003f7886 */ /* 0x000fe20000860000 */
[----:B------:R-:W-:Y:S01]  /*0680*/  VOTEU.ALL UP4, P1 ;  /* 0x00000000003f7886 */ /* 0x000fe20000880000 */
[----:B------:R-:W-:Y:S01]  /*0690*/  LEA.HI R7, R7, R8, RZ, 0x2 ;  /* 0x0000000807077211 */ /* 0x000fe200078f10ff */
[----:B------:R-:W4:Y:S01]  /*06a0*/  @!UP1 S2UR UR11, SR_CgaCtaId ;  /* 0x00000000000b99c3 */ /* 0x000f220000008800 */
[----:B------:R-:W-:Y:S01]  /*06b0*/  @!UP1 UMOV UR10, 0x400 ;  /* 0x00000400000a9882 */ /* 0x000fe20000000000 */
[----:B------:R-:W-:Y:S01]  /*06c0*/  VOTEU.ALL UP5, P1 ;  /* 0x00000000003f7886 */ /* 0x000fe200008a0000 */
[----:B-1----:R-:W-:Y:S01]  /*06d0*/  IMAD.MOV R14, RZ, RZ, -R0 ;  /* 0x000000ffff0e7224 */ /* 0x002fe200078e0a00 */
[----:B------:R-:W-:Y:S01]  /*06e0*/  LOP3.LUT R9, R7, 0xfffffffc, RZ, 0xc0, !PT ;  /* 0xfffffffc07097812 */ /* 0x000fe200078ec0ff */
[----:B------:R-:W-:-:S02]  /*06f0*/  IMAD.SHL.U32 R7, R8, 0x4, RZ ;  /* 0x0000000408077824 */ /* 0x000fc400078e00ff */
[----:B0-----:R-:W-:Y:S01]  /*0700*/  IMAD R14, R11, R14, UR14 ;  /* 0x0000000e0b0e7e24 */ /* 0x001fe2000f8e020e */
[----:B-----5:R-:W-:Y:S01]  /*0710*/  I2FP.F32.U32 R0, R4 ;  /* 0x0000000400007245 */ /* 0x020fe20000201000 */
[C---:B------:R-:W-:Y:S01]  /*0720*/  IMAD.IADD R9, R8.reuse, 0x1, -R9 ;  /* 0x0000000108097824 */ /* 0x040fe200078e0a09 */
[----:B------:R-:W-:Y:S02]  /*0730*/  LOP3.LUT R12, R8, 0xc, R7, 0x78, !PT ;  /* 0x0000000c080c7812 */ /* 0x000fe400078e7807 */
[----:B------:R-:W0:Y:S01]  /*0740*/  LDC R8, c[0x0][0x140] ;  /* 0x00005000ff087b82 */ /* 0x000e220000000800 */
[----:B------:R-:W-:Y:S01]  /*0750*/  FMUL R0, R0, UR4 ;  /* 0x0000000400007c20 */ /* 0x000fe20008400000 */
[----:B------:R-:W-:Y:S01]  /*0760*/  ISETP.NE.AND P2, PT, R9, R14, PT ;  /* 0x0000000e0900720c */ /* 0x000fe20003f45270 */
[----:B------:R-:W-:Y:S01]  /*0770*/  UMOV UR4, 0x20 ;  /* 0x0000002000047882 */ /* 0x000fe20000000000 */
[----:B--2---:R-:W-:Y:S01]  /*0780*/  @!UP0 ULEA UR7, UR8, UR7, 0x18 ;  /* 0x0000000708078291 */ /* 0x004fe2000f8ec03f */
[----:B------:R1:W-:Y:S01]  /*0790*/  STL [R1+0x78], R12 ;  /* 0x0000780c01007387 */ /* 0x0003e20000100800 */
[----:B------:R-:W-:-:S04]  /*07a0*/  @!UP0 UIADD3 UR4, -UR4, 0x100000, URZ ;  /* 0x0010000004048890 */ /* 0x000fc8000fffe13f */
[----:B------:R-:W-:Y:S02]  /*07b0*/  @!UP0 USHF.L.U32 UR5, UR4, 0xb, URZ ;  /* 0x0000000b04058899 */ /* 0x000fe4000800063f */
[----:B------:R-:W-:Y:S01]  /*07c0*/  @!UP0 USHF.L.U32 UR4, UR4, 0x1, URZ ;  /* 0x0000000104048899 */ /* 0x000fe2000800063f */
[----:B------:R-:W2:Y:S01]  /*07d0*/  F2I.U32.TRUNC.NTZ R0, R0 ;  /* 0x0000000000007305 */ /* 0x000ea2000020f000 */
[----:B------:R-:W-:-:S04]  /*07e0*/  @!UP1 UIADD3 UR8, -UR9, 0x100000, URZ ;  /* 0x0010000009089890 */ /* 0x000fc8000fffe13f */
[----:B------:R-:W-:Y:S02]  /*07f0*/  @!UP1 USHF.L.U32 UR9, UR8, 0xb, URZ ;  /* 0x0000000b08099899 */ /* 0x000fe4000800063f */
[----:B------:R-:W-:Y:S01]  /*0800*/  @!UP1 USHF.L.U32 UR8, UR8, 0x1, URZ ;  /* 0x0000000108089899 */ /* 0x000fe2000800063f */
[----:B------:R-:W-:Y:S01]  /*0810*/  VOTEU.ALL UP0, P0 ;  /* 0x00000000003f7886 */ /* 0x000fe20000000000 */
[----:B----4-:R-:W-:Y:S01]  /*0820*/  @!UP1 ULEA UR10, UR11, UR10, 0x18 ;  /* 0x0000000a0b0a9291 */ /* 0x010fe2000f8ec03f */
[----:B------:R-:W-:Y:S01]  /*0830*/  VOTEU.ALL UP1, P0 ;  /* 0x00000000003f7886 */ /* 0x000fe20000020000 */
[----:B------:R-:W-:Y:S01]  /*0840*/  LOP3.LUT P0, RZ, R2, 0x7, RZ, 0xc0, !PT ;  /* 0x0000000702ff7812 */ /* 0x000fe2000780c0ff */
[----:B------:R-:W4:Y:S02]  /*0850*/  FENCE.VIEW.ASYNC.S ;  /* 0x00000000000073c6 */ /* 0x000f240000000000 */
[----:B----4-:R1:W4:Y:S01]  /*0860*/  @!UP0 SYNCS.EXCH.64 URZ, [UR7+0x80], UR4 ;  /* 0x00008004073f85b2 */ /* 0x0103220008000100 */
[----:B------:R-:W-:Y:S01]  /*0870*/  ISETP.LT.U32.AND P0, PT, R12, 0x4, !P0 ;  /* 0x000000040c00780c */ /* 0x000fe20004701070 */
[----:B--2---:R-:W-:Y:S01]  /*0880*/  IMAD.MOV R18, RZ, RZ, -R0 ;  /* 0x000000ffff127224 */ /* 0x004fe200078e0a00 */
[----:B------:R-:W-:-:S02]  /*0890*/  @P2 SHF.R.S32.HI R0, RZ, 0x1f, R12 ;  /* 0x0000001fff002819 */ /* 0x000fc4000001140c */
[----:B0-----:R-:W-:Y:S01]  /*08a0*/  ISETP.EQ.U32.AND P1, PT, R8, 0x1, PT ;  /* 0x000000010800780c */ /* 0x001fe20003f22070 */
[----:B---3--:R-:W-:Y:S01]  /*08b0*/  IMAD R7, R15, R18, R4 ;  /* 0x000000120f077224 */ /* 0x008fe200078e0204 */
[----:B------:R-:W-:-:S04]  /*08c0*/  @P2 LEA.HI R0, R0, R12, RZ, 0x2 ;  /* 0x0000000c00002211 */ /* 0x000fc800078f10ff */
[----:B------:R-:W-:Y:S01]  /*08d0*/  @P2 SHF.R.S32.HI R0, RZ, 0x2, R0 ;  /* 0x00000002ff002819 */ /* 0x000fe20000011400 */
[----:B------:R1:W0:Y:S03]  /*08e0*/  @!UP1 SYNCS.EXCH.64 URZ, [UR7+0x88], UR4 ;  /* 0x00008804073f95b2 */ /* 0x0002260008000100 */
[----:B------:R-:W-:Y:S01]  /*08f0*/  @P2 ISETP.NE.AND P4, PT, R0, R7, PT ;  /* 0x000000070000220c */ /* 0x000fe20003f85270 */
[----:B------:R-:W-:Y:S01]  /*0900*/  IMAD.MOV.U32 R0, RZ, RZ, 0x1 ;  /* 0x00000001ff007424 */ /* 0x000fe200078e00ff */
[----:B------:R-:W-:Y:S01]  /*0910*/  SEL R7, RZ, 0x1, !P0 ;  /* 0x00000001ff077807 */ /* 0x000fe20004000000 */
[----:B------:R-:W-:Y:S01]  /*0920*/  NOP ;  /* 0x0000000000007918 */ /* 0x000fe20000000000 */
[----:B------:R-:W-:-:S04]  /*0930*/  @P2 SEL R0, RZ, 0x1, P4 ;  /* 0x00000001ff002807 */ /* 0x000fc80002000000 */
[----:B------:R-:W-:-:S05]  /*0940*/  LOP3.LUT R0, R0, R7, RZ, 0xc0, !PT ;  /* 0x0000000700007212 */ /* 0x000fca00078ec0ff */
[----:B------:R1:W-:Y:S01]  /*0950*/  STL [R1+0x70], R0 ;  /* 0x0000700001007387 */ /* 0x0003e20000100800 */
[----:B------:R1:W2:Y:S01]  /*0960*/  @!UP2 SYNCS.EXCH.64 URZ, [UR10+0x60], UR8 ;  /* 0x000060080a3fa5b2 */ /* 0x0002a20008000100 */
[----:B------:R1:W3:Y:S01]  /*0970*/  @!UP3 SYNCS.EXCH.64 URZ, [UR10+0x68], UR8 ;  /* 0x000068080a3fb5b2 */ /* 0x0002e20008000100 */
[----:B------:R1:W0:Y:S01]  /*0980*/  @!UP4 SYNCS.EXCH.64 URZ, [UR10+0x70], UR8 ;  /* 0x000070080a3fc5b2 */ /* 0x0002220008000100 */
[----:B------:R1:W0:Y:S01]  /*0990*/  @!UP5 SYNCS.EXCH.64 URZ, [UR10+0x78], UR8 ;  /* 0x000078080a3fd5b2 */ /* 0x0002220008000100 */
[----:B------:R-:W-:Y:S01]  /*09a0*/  NOP ;  /* 0x0000000000007918 */ /* 0x000fe20000000000 */
[----:B----4-:R-:W-:Y:S05]  /*09b0*/  @!P1 BRA `(.L_x_3) ;  /* 0x0000000000089947 */ /* 0x010fea0003800000 */
[----:B0-23--:R-:W-:Y:S01]  /*09c0*/  UCGABAR_ARV ;  /* 0x00000000000079c7 */ /* 0x00dfe20008000000 */
[----:B------:R-:W-:Y:S05]  /*09d0*/  BRA `(.L_x_4) ;  /* 0x0000000000047947 */ /* 0x000fea0003800000 */
.L_x_3:
[----:B0-23--:R-:W-:Y:S01]  /*09e0*/  NOP ;  /* 0x0000000000007918 */ /* 0x00dfe20000000000 */
.L_x_4:
[----:B-1----:R-:W-:Y:S01]  /*09f0*/  ULDC.64 UR4, c[0x0][0x598] ;  /* 0x0001660000047ab9 */ /* 0x002fe20000000a00 */
[----:B------:R-:W-:Y:S01]  /*0a00*/  ULDC.64 UR20, c[0x0][0x208] ;  /* 0x0000820000147ab9 */ /* 0x000fe20000000a00 */
[----:B------:R-:W-:-:S04]  /*0a10*/  ISETP.NE.U32.AND P0, PT, RZ, UR4, PT ;  /* 0x00000004ff007c0c */ /* 0x000fc8000bf05070 */
[----:B------:R-:W-:-:S13]  /*0a20*/  ISETP.NE.AND.EX P0, PT, RZ, UR5, PT, P0 ;  /* 0x00000005ff007c0c */ /* 0x000fda000bf05300 */
[----:B------:R-:W-:Y:S05]  /*0a30*/  @!P0 BRA `(.L_x_5) ;  /* 0x0000000000208947 */ /* 0x000fea0003800000 */
[----:B------:R-:W0:Y:S02]  /*0a40*/  LDC.64 R6, c[0x0][0x598] ;  /* 0x00016600ff067b82 */ /* 0x000e240000000a00 */
[----:B0-----:R-:W2:Y:S02]  /*0a50*/  LDG.E.64 R6, desc[UR20][R6.64] ;  /* 0x0000001406067981 */ /* 0x001ea4000c1e1b00 */
[----:B--2---:R-:W-:-:S04]  /*0a60*/  ISETP.NE.U32.AND P0, PT, R6, RZ, PT ;  /* 0x000000ff0600720c */ /* 0x004fc80003f05070 */
[----:B------:R-:W-:-:S13]  /*0a70*/  ISETP.NE.AND.EX P0, PT, R7, RZ, PT, P0 ;  /* 0x000000ff0700720c */ /* 0x000fda0003f05300 */
[----:B------:R-:W-:Y:S05]  /*0a80*/  @!P0 BRA `(.L_x_5) ;  /* 0x00000000000c8947 */ /* 0x000fea0003800000 */
[----:B------:R-:W2:Y:S02]  /*0a90*/  LD.E R6, desc[UR20][R6.64] ;  /* 0x0000001406067980 */ /* 0x000ea4000c101900 */
[----:B--2---:R-:W-:Y:S01]  /*0aa0*/  R2UR UR32, R6 ;  /* 0x00000000062072ca */ /* 0x004fe200000e0000 */
[----:B------:R-:W-:-:S14]  /*0ab0*/  BRA `(.L_x_6) ;  /* 0x0000000000247947 */ /* 0x000fdc0003800000 */
.L_x_5:
[----:B------:R-:W-:Y:S02]  /*0ac0*/  ULDC.64 UR4, c[0x0][0x588] ;  /* 0x0001620000047ab9 */ /* 0x000fe40000000a00 */
[----:B------:R-:W-:-:S04]  /*0ad0*/  ISETP.NE.U32.AND P0, PT, RZ, UR4, PT ;  /* 0x00000004ff007c0c */ /* 0x000fc8000bf05070 */
[----:B------:R-:W-:-:S13]  /*0ae0*/  ISETP.NE.AND.EX P0, PT, RZ, UR5, PT, P0 ;  /* 0x00000005ff007c0c */ /* 0x000fda000bf05300 */
[----:B------:R-:W-:Y:S05]  /*0af0*/  @!P0 BRA `(.L_x_7) ;  /* 0x0000000000108947 */ /* 0x000fea0003800000 */
[----:B------:R-:W0:Y:S02]  /*0b00*/  LDC.64 R6, c[0x0][0x588] ;  /* 0x00016200ff067b82 */ /* 0x000e240000000a00 */
[----:B0-----:R-:W2:Y:S02]  /*0b10*/  LDG.E R6, desc[UR20][R6.64] ;  /* 0x0000001406067981 */ /* 0x001ea4000c1e1900 */
[----:B--2---:R-:W-:Y:S01]  /*0b20*/  R2UR UR32, R6 ;  /* 0x00000000062072ca */ /* 0x004fe200000e0000 */
[----:B------:R-:W-:-:S14]  /*0b30*/  BRA `(.L_x_6) ;  /* 0x0000000000047947 */ /* 0x000fdc0003800000 */
.L_x_7:
[----:B------:R-:W-:-:S05]  /*0b40*/  ULDC UR32, c[0x0][0x580] ;  /* 0x0001600000207ab9 */ /* 0x000fca0000000800 */
.L_x_6:
[----:B------:R-:W-:Y:S02]  /*0b50*/  ULDC.64 UR4, c[0x0][0x5a0] ;  /* 0x0001680000047ab9 */ /* 0x000fe40000000a00 */
        /* <DEDUP_REMOVED lines=11> */
.L_x_8:
        /* <DEDUP_REMOVED lines=8> */
.L_x_10:
[----:B------:R-:W-:-:S05]  /*0c90*/  ULDC UR31, c[0x0][0x584] ;  /* 0x00016100001f7ab9 */ /* 0x000fca0000000800 */
.L_x_9:
[----:B------:R-:W0:Y:S01]  /*0ca0*/  LDC R0, c[0x0][0x65c] ;  /* 0x00019700ff007b82 */ /* 0x000e220000000800 */
[----:B------:R-:W-:Y:S01]  /*0cb0*/  IMAD.U32 R6, RZ, RZ, UR14 ;  /* 0x0000000eff067e24 */ /* 0x000fe2000f8e00ff */
[----:B------:R-:W-:Y:S01]  /*0cc0*/  UISETP.NE.AND UP0, UPT, UR13, 0x2, UPT ;  /* 0x000000020d00788c */ /* 0x000fe2000bf05270 */
[----:B------:R-:W-:Y:S01]  /*0cd0*/  IMAD.MOV.U32 R7, RZ, RZ, RZ ;  /* 0x000000ffff077224 */ /* 0x000fe200078e00ff */
[----:B------:R-:W-:Y:S01]  /*0ce0*/  ULDC UR7, c[0x0][0x28c] ;  /* 0x0000a30000077ab9 */ /* 0x000fe20000000800 */
[----:B------:R-:W-:Y:S01]  /*0cf0*/  UMOV UR5, URZ ;  /* 0x0000003f00057c82 */ /* 0x000fe20008000000 */
[----:B------:R-:W-:Y:S02]  /*0d00*/  UIADD3 UR7, UR7, 0x7f, URZ ;  /* 0x0000007f07077890 */ /* 0x000fe4000fffe03f */
[----:B------:R-:W-:Y:S01]  /*0d10*/  PLOP3.LUT P0, PT, PT, PT, UP0, 0x80, 0x0 ;  /* 0x000000000000781c */ /* 0x000fe20003f0f008 */
[----:B------:R-:W-:Y:S01]  /*0d20*/  UMOV UR4, URZ ;  /* 0x0000003f00047c82 */ /* 0x000fe20008000000 */
[----:B------:R-:W-:Y:S01]  /*0d30*/  USHF.R.S32.HI UR10, URZ, 0x1f, UR7 ;  /* 0x0000001f3f0a7899 */ /* 0x000fe20008011407 */
[----:B------:R-:W-:-:S03]  /*0d40*/  ULDC.64 UR22, c[0x0][0x650] ;  /* 0x0001940000167ab9 */ /* 0x000fc60000000a00 */
[----:B------:R-:W-:Y:S01]  /*0d50*/  ULEA.HI UR10, UR10, UR7, URZ, 0x7 ;  /* 0x000000070a0a7291 */ /* 0x000fe2000f8f383f */
[----:B0-----:R-:W-:-:S13]  /*0d60*/  ISETP.NE.AND P2, PT, R0, 0x1, PT ;  /* 0x000000010000780c */ /* 0x001fda0003f45270 */
[----:B------:R-:W0:Y:S01]  /*0d70*/  @P2 LDC R9, c[0x0][0x10] ;  /* 0x00000400ff092b82 */ /* 0x000e220000000800 */
[----:B------:R-:W-:-:S07]  /*0d80*/  @P2 IMAD.MOV.U32 R5, RZ, RZ, RZ ;  /* 0x000000ffff052224 */ /* 0x000fce00078e00ff */
[----:B------:R-:W1:Y:S01]  /*0d90*/  @!P2 LDC R11, c[0x0][0xc] ;  /* 0x00000300ff0bab82 */ /* 0x000e620000000800 */
[----:B------:R-:W-:Y:S01]  /*0da0*/  ULDC UR8, c[0x0][0xc] ;  /* 0x0000030000087ab9 */ /* 0x000fe20000000800 */
[----:B------:R-:W-:Y:S01]  /*0db0*/  ULDC UR9, c[0x0][0x10] ;  /* 0x0000040000097ab9 */ /* 0x000fe20000000800 */
[----:B------:R-:W-:Y:S01]  /*0dc0*/  ULDC UR7, c[0x0][0x14] ;  /* 0x0000050000077ab9 */ /* 0x000fe20000000800 */
[----:B------:R-:W-:-:S04]  /*0dd0*/  UIMAD.WIDE.U32 UR8, UR8, UR9, URZ ;  /* 0x00000009080872a5 */ /* 0x000fc8000f8e003f */
[----:B------:R-:W-:Y:S02]  /*0de0*/  UIMAD.WIDE.U32 UR16, UR8, UR7, URZ ;  /* 0x00000007081072a5 */ /* 0x000fe4000f8e003f */
[----:B------:R-:W-:-:S04]  /*0df0*/  UIMAD UR13, UR9, UR7, URZ ;  /* 0x00000007090d72a4 */ /* 0x000fc8000f8e023f */
[----:B------:R-:W-:Y:S01]  /*0e00*/  UIADD3 UR13, UR17, UR13, URZ ;  /* 0x0000000d110d7290 */ /* 0x000fe2000fffe03f */
[----:B0-----:R-:W-:Y:S01]  /*0e10*/  @P2 IMAD.WIDE.U32 R8, R9, UR14, R4 ;  /* 0x0000000e09082c25 */ /* 0x001fe2000f8e0004 */
[----:B------:R-:W-:-:S03]  /*0e20*/  USHF.R.S32.HI UR14, URZ, 0x7, UR10 ;  /* 0x000000073f0e7899 */ /* 0x000fc6000801140a */
[----:B------:R-:W-:Y:S02]  /*0e30*/  @P2 IMAD.MOV.U32 R12, RZ, RZ, R8 ;  /* 0x000000ffff0c2224 */ /* 0x000fe400078e0008 */
[----:B-1----:R-:W-:-:S04]  /*0e40*/  @!P2 IMAD.WIDE.U32 R6, R4, R11, R6 ;  /* 0x0000000b0406a225 */ /* 0x002fc800078e0006 */
[----:B------:R-:W-:Y:S02]  /*0e50*/  @P2 IMAD.MOV.U32 R11, RZ, RZ, RZ ;  /* 0x000000ffff0b2224 */ /* 0x000fe400078e00ff */
[----:B------:R-:W-:Y:S02]  /*0e60*/  @!P2 IMAD.MOV.U32 R12, RZ, RZ, R6 ;  /* 0x000000ffff0ca224 */ /* 0x000fe400078e0006 */
[----:B------:R-:W-:Y:S02]  /*0e70*/  @P2 IMAD.IADD R10, R9, 0x1, R11 ;  /* 0x00000001090a2824 */ /* 0x000fe400078e020b */
[----:B------:R-:W-:Y:S01]  /*0e80*/  @!P2 IMAD.MOV.U32 R10, RZ, RZ, R7 ;  /* 0x000000ffff0aa224 */ /* 0x000fe200078e0007 */
[----:B------:R0:W-:Y:S03]  /*0e90*/  STL [R1+0x80], R12 ;  /* 0x0000800c01007387 */ /* 0x0001e60000100800 */
[----:B------:R-:W-:Y:S01]  /*0ea0*/  IMAD.MOV.U32 R16, RZ, RZ, R10 ;  /* 0x000000ffff107224 */ /* 0x000fe200078e000a */
[----:B------:R0:W-:Y:S01]  /*0eb0*/  STL [R1+0x7c], R10 ;  /* 0x00007c0a01007387 */ /* 0x0001e20000100800 */
[----:B------:R-:W-:Y:S05]  /*0ec0*/  @P0 BRA `(.L_x_11) ;  /* 0x0000000000280947 */ /* 0x000fea0003800000 */
[----:B0-----:R-:W-:Y:S01]  /*0ed0*/  IADD3 R12, P0, R12, UR16, RZ ;  /* 0x000000100c0c7c10 */ /* 0x001fe2000ff1e0ff */
[----:B------:R-:W-:Y:S02]  /*0ee0*/  UISETP.GE.U32.AND UP0, UPT, UR14, 0x5, UPT ;  /* 0x000000050e00788c */ /* 0x000fe4000bf06070 */
[----:B------:R-:W-:Y:S01]  /*0ef0*/  UIMAD.WIDE.U32 UR4, UR14, -0x33333333, URZ ;  /* 0xcccccccd0e0478a5 */ /* 0x000fe2000f8e003f */
[----:B------:R-:W-:Y:S01]  /*0f00*/  IADD3.X R16, R16, UR13, RZ, P0, !PT ;  /* 0x0000000d10107c10 */ /* 0x000fe200087fe4ff */
[----:B------:R1:W-:Y:S02]  /*0f10*/  STL [R1+0x80], R12 ;  /* 0x0000800c01007387 */ /* 0x0003e40000100800 */
[----:B------:R-:W-:Y:S02]  /*0f20*/  USHF.R.U32.HI UR5, URZ, 0x2, UR5 ;  /* 0x000000023f057899 */ /* 0x000fe40008011605 */
[----:B------:R1:W-:Y:S01]  /*0f30*/  STL [R1+0x7c], R16 ;  /* 0x00007c1001007387 */ /* 0x0003e20000100800 */
[----:B------:R-:W-:-:S02]  /*0f40*/  UMOV UR4, URZ ;  /* 0x0000003f00047c82 */ /* 0x000fc40008000000 */
[----:B------:R-:W-:Y:S02]  /*0f50*/  @UP0 ULOP3.LUT UR4, UR5, 0x1, URZ, 0xc0, !UPT ;  /* 0x0000000105040892 */ /* 0x000fe4000f8ec03f */
[----:B------:R-:W-:-:S12]  /*0f60*/  UIMAD UR5, UR5, -0x5, UR14 ;  /* 0xfffffffb050578a4 */ /* 0x000fd8000f8e020e */
.L_x_11:
[----:B------:R-:W-:Y:S01]  /*0f70*/  IMAD.MOV.U32 R8, RZ, RZ, -0x1 ;  /* 0xffffffffff087424 */ /* 0x000fe200078e00ff */
[----:B------:R-:W-:Y:S01]  /*0f80*/  ISETP.GE.U32.AND P0, PT, R12, UR22, PT ;  /* 0x000000160c007c0c */ /* 0x000fe2000bf06070 */
[----:B------:R-:W-:Y:S01]  /*0f90*/  IMAD.MOV.U32 R6, RZ, RZ, -0x1 ;  /* 0xffffffffff067424 */ /* 0x000fe200078e00ff */
[----:B------:R-:W-:Y:S01]  /*0fa0*/  PRMT R0, RZ, 0x7610, R0 ;  /* 0x00007610ff007816 */ /* 0x000fe20000000000 */
[----:B------:R-:W-:Y:S01]  /*0fb0*/  IMAD.MOV.U32 R7, RZ, RZ, -0x1 ;  /* 0xffffffffff077424 */ /* 0x000fe200078e00ff */
[----:B------:R2:W-:Y:S01]  /*0fc0*/  STL [R1+0x84], R8 ;  /* 0x0000840801007387 */ /* 0x0005e20000100800 */
[----:B------:R-:W-:-:S03]  /*0fd0*/  ISETP.GE.U32.AND.EX P0, PT, R16, UR23, PT, P0 ;  /* 0x0000001710007c0c */ /* 0x000fc6000bf06100 */
[----:B------:R2:W-:Y:S04]  /*0fe0*/  STL [R1+0x74], R6 ;  /* 0x0000740601007387 */ /* 0x0005e80000100800 */
[----:B------:R2:W-:Y:S06]  /*0ff0*/  STL [R1+0x88], R7 ;  /* 0x0000880701007387 */ /* 0x0005ec0000100800 */
[----:B------:R-:W-:Y:S05]  /*1000*/  @P0 BRA `(.L_x_12) ;  /* 0x0000000400380947 */ /* 0x000fea0003800000 */
[----:B------:R-:W3:Y:S01]  /*1010*/  LDC.64 R20, c[0x0][0x628] ;  /* 0x00018a00ff147b82 */ /* 0x000ee20000000a00 */
[----:B--2---:R-:W-:Y:S02]  /*1020*/  IMAD.MOV.U32 R6, RZ, RZ, R12 ;  /* 0x000000ffff067224 */ /* 0x004fe400078e000c */
[----:B------:R-:W-:-:S05]  /*1030*/  IMAD.MOV.U32 R7, RZ, RZ, R16 ;  /* 0x000000ffff077224 */ /* 0x000fca00078e0010 */
[----:B------:R-:W2:Y:S08]  /*1040*/  LDC R0, c[0x0][0x630] ;  /* 0x00018c00ff007b82 */ /* 0x000eb00000000800 */
[----:B------:R-:W4:Y:S01]  /*1050*/  LDC.64 R22, c[0x0][0x620] ;  /* 0x00018800ff167b82 */ /* 0x000f220000000a00 */
[----:B---3--:R-:W-:-:S04]  /*1060*/  ISETP.NE.U32.AND P0, PT, R20, RZ, PT ;  /* 0x000000ff1400720c */ /* 0x008fc80003f05070 */
[----:B------:R-:W-:-:S13]  /*1070*/  ISETP.NE.AND.EX P0, PT, R21, RZ, PT, P0 ;  /* 0x000000ff1500720c */ /* 0x000fda0003f05300 */
[----:B--2-4-:R-:W-:Y:S05]  /*1080*/  @!P0 BRA `(.L_x_13) ;  /* 0x0000000000288947 */ /* 0x014fea0003800000 */
[----:B------:R-:W2:Y:S02]  /*1090*/  LDC R11, c[0x0][0x634] ;  /* 0x00018d00ff0b7b82 */ /* 0x000ea40000000800 */
[----:B--2---:R-:W-:-:S05]  /*10a0*/  IADD3 R11, P0, R12, R11, RZ ;  /* 0x0000000b0c0b7210 */ /* 0x004fca0007f1e0ff */
[----:B------:R-:W-:-:S04]  /*10b0*/  IMAD.X R17, RZ, RZ, R16, P0 ;  /* 0x000000ffff117224 */ /* 0x000fc800000e0610 */
[----:B------:R-:W-:-:S04]  /*10c0*/  IMAD.WIDE.U32 R6, R17, R20, RZ ;  /* 0x0000001411067225 */ /* 0x000fc800078e00ff */
[----:B------:R-:W-:-:S04]  /*10d0*/  IMAD.WIDE.U32 R8, P0, R11, R21, R6 ;  /* 0x000000150b087225 */ /* 0x000fc80007800006 */
[----:B------:R-:W-:-:S04]  /*10e0*/  IMAD.WIDE.U32 R6, R11, R20, RZ ;  /* 0x000000140b067225 */ /* 0x000fc800078e00ff */
[----:B------:R-:W-:Y:S01]  /*10f0*/  IMAD.X R11, RZ, RZ, RZ, P0 ;  /* 0x000000ffff0b7224 */ /* 0x000fe200000e06ff */
[----:B------:R-:W-:Y:S01]  /*1100*/  IADD3 RZ, P0, R7, R8, RZ ;  /* 0x0000000807ff7210 */ /* 0x000fe20007f1e0ff */
[----:B0-----:R-:W-:-:S04]  /*1110*/  IMAD.MOV.U32 R10, RZ, RZ, R9 ;  /* 0x000000ffff0a7224 */ /* 0x001fc800078e0009 */
[----:B------:R-:W-:-:S08]  /*1120*/  IMAD.WIDE.U32.X R6, R17, R21, R10, P0 ;  /* 0x0000001511067225 */ /* 0x000fd000000e040a */
.L_x_13:
[----:B------:R-:W2:Y:S01]  /*1130*/  LDC.64 R24, c[0x0][0x640] ;  /* 0x00019000ff187b82 */ /* 0x000ea20000000a00 */
[-CC-:B------:R-:W-:Y:S01]  /*1140*/  SHF.R.U64 R27, R6, R0.reuse, R7.reuse ;  /* 0x00000000061b7219 */ /* 0x180fe20000001207 */
[----:B------:R-:W-:Y:S01]  /*1150*/  IMAD.MOV.U32 R6, RZ, RZ, R12 ;  /* 0x000000ffff067224 */ /* 0x000fe200078e000c */
[----:B------:R-:W-:Y:S02]  /*1160*/  SHF.R.U32.HI R0, RZ, R0, R7 ;  /* 0x00000000ff007219 */ /* 0x000fe40000011607 */
[----:B------:R-:W-:-:S03]  /*1170*/  IADD3 R9, P0, RZ, -R27, RZ ;  /* 0x8000001bff097210 */ /* 0x000fc60007f1e0ff */
[----:B------:R-:W1:Y:S02]  /*1180*/  LDC R8, c[0x0][0x618] ;  /* 0x00018600ff087b82 */ /* 0x000e640000000800 */
[----:B------:R-:W-:-:S04]  /*1190*/  IMAD.X R7, RZ, RZ, ~R0, P0 ;  /* 0x000000ffff077224 */ /* 0x000fc800000e0e00 */
[-C--:B------:R-:W-:Y:S02]  /*11a0*/  IMAD R0, R7, R22.reuse, RZ ;  /* 0x0000001607007224 */ /* 0x080fe400078e02ff */
[----:B0-----:R-:W0:Y:S01]  /*11b0*/  LDC R10, c[0x0][0x608] ;  /* 0x00018200ff0a7b82 */ /* 0x001e220000000800 */
[----:B------:R-:W-:Y:S02]  /*11c0*/  IMAD.MOV.U32 R7, RZ, RZ, R16 ;  /* 0x000000ffff077224 */ /* 0x000fe400078e0010 */
[----:B------:R-:W-:-:S05]  /*11d0*/  IMAD.WIDE.U32 R6, R9, R22, R6 ;  /* 0x0000001609067225 */ /* 0x000fca00078e0006 */
[----:B------:R-:W3:Y:S01]  /*11e0*/  LDC R21, c[0x0][0x658] ;  /* 0x00019600ff157b82 */ /* 0x000ee20000000800 */
[----:B------:R-:W-:Y:S01]  /*11f0*/  IMAD R9, R9, R23, R0 ;  /* 0x0000001709097224 */ /* 0x000fe200078e0200 */
[----:B--2---:R-:W-:Y:S01]  /*1200*/  ISETP.NE.U32.AND P0, PT, R24, RZ, PT ;  /* 0x000000ff1800720c */ /* 0x004fe20003f05070 */
[----:B------:R-:W-:Y:S02]  /*1210*/  IMAD.MOV.U32 R0, RZ, RZ, -0x1 ;  /* 0xffffffffff007424 */ /* 0x000fe400078e00ff */
[----:B------:R-:W-:Y:S01]  /*1220*/  IMAD.IADD R7, R7, 0x1, R9 ;  /* 0x0000000107077824 */ /* 0x000fe200078e0209 */
[----:B------:R-:W-:Y:S01]  /*1230*/  ISETP.NE.AND.EX P0, PT, R25, RZ, PT, P0 ;  /* 0x000000ff1900720c */ /* 0x000fe20003f05300 */
[----:B------:R-:W-:Y:S01]  /*1240*/  IMAD.MOV.U32 R22, RZ, RZ, 0x1 ;  /* 0x00000001ff167424 */ /* 0x000fe200078e00ff */
[----:B------:R-:W2:Y:S02]  /*1250*/  LDC R19, c[0x0][0x600] ;  /* 0x00018000ff137b82 */ /* 0x000ea40000000800 */
[----:B-1----:R-:W-:-:S02]  /*1260*/  SHF.R.U64 R16, R6, R8, R7 ;  /* 0x0000000806107219 */ /* 0x002fc40000001207 */
[----:B------:R-:W-:-:S04]  /*1270*/  SHF.R.U32.HI R7, RZ, R8, R7 ;  /* 0x00000008ff077219 */ /* 0x000fc80000011607 */
[----:B------:R-:W1:Y:S01]  /*1280*/  LDC R20, c[0x0][0x648] ;  /* 0x00019200ff147b82 */ /* 0x000e620000000800 */
[-CC-:B0-----:R-:W-:Y:S02]  /*1290*/  SHF.R.U64 R29, R16, R10.reuse, R7.reuse ;  /* 0x0000000a101d7219 */ /* 0x181fe40000001207 */
[----:B------:R-:W-:-:S05]  /*12a0*/  SHF.R.U32.HI R6, RZ, R10, R7 ;  /* 0x0000000aff067219 */ /* 0x000fca0000011607 */
[----:B------:R-:W0:Y:S01]  /*12b0*/  LDC R23, c[0x0][0x638] ;  /* 0x00018e00ff177b82 */ /* 0x000e220000000800 */
[-CC-:B---3--:R-:W-:Y:S02]  /*12c0*/  SHF.R.U64 R28, R29, R21.reuse, R6.reuse ;  /* 0x000000151d1c7219 */ /* 0x188fe40000001206 */
[-C--:B------:R-:W-:Y:S02]  /*12d0*/  SHF.L.U32 R0, R0, R21.reuse, RZ ;  /* 0x0000001500007219 */ /* 0x080fe400000006ff */
[----:B------:R-:W-:Y:S01]  /*12e0*/  SHF.R.U32.HI R7, RZ, R21, R6 ;  /* 0x00000015ff077219 */ /* 0x000fe20000011606 */
[----:B------:R-:W-:Y:S01]  /*12f0*/  IMAD.MOV.U32 R6, RZ, RZ, R28 ;  /* 0x000000ffff067224 */ /* 0x000fe200078e001c */
[----:B------:R-:W-:Y:S01]  /*1300*/  LOP3.LUT R12, RZ, R0, RZ, 0x33, !PT ;  /* 0x00000000ff0c7212 */ /* 0x000fe200078e33ff */
[----:B------:R-:W3:Y:S01]  /*1310*/  LDC R26, c[0x0][0x610] ;  /* 0x00018400ff1a7b82 */ /* 0x000ee20000000800 */
[----:B------:R-:W-:Y:S05]  /*1320*/  @!P0 BRA `(.L_x_14) ;  /* 0x0000000000288947 */ /* 0x000fea0003800000 */
[----:B------:R-:W4:Y:S02]  /*1330*/  LDC R11, c[0x0][0x64c] ;  /* 0x00019300ff0b7b82 */ /* 0x000f240000000800 */
[----:B----4-:R-:W-:-:S05]  /*1340*/  IADD3 R11, P0, R28, R11, RZ ;  /* 0x0000000b1c0b7210 */ /* 0x010fca0007f1e0ff */
[----:B------:R-:W-:-:S04]  /*1350*/  IMAD.X R17, RZ, RZ, R7, P0 ;  /* 0x000000ffff117224 */ /* 0x000fc800000e0607 */
[----:B------:R-:W-:-:S04]  /*1360*/  IMAD.WIDE.U32 R6, R17, R24, RZ ;  /* 0x0000001811067225 */ /* 0x000fc800078e00ff */
[----:B------:R-:W-:-:S04]  /*1370*/  IMAD.WIDE.U32 R8, P0, R11, R25, R6 ;  /* 0x000000190b087225 */ /* 0x000fc80007800006 */
[----:B------:R-:W-:-:S04]  /*1380*/  IMAD.WIDE.U32 R6, R11, R24, RZ ;  /* 0x000000180b067225 */ /* 0x000fc800078e00ff */
[----:B------:R-:W-:Y:S01]  /*1390*/  IMAD.X R11, RZ, RZ, RZ, P0 ;  /* 0x000000ffff0b7224 */ /* 0x000fe200000e06ff */
[----:B------:R-:W-:Y:S01]  /*13a0*/  IADD3 RZ, P0, R7, R8, RZ ;  /* 0x0000000807ff7210 */ /* 0x000fe20007f1e0ff */
[----:B------:R-:W-:-:S04]  /*13b0*/  IMAD.MOV.U32 R10, RZ, RZ, R9 ;  /* 0x000000ffff0a7224 */ /* 0x000fc800078e0009 */
[----:B------:R-:W-:-:S08]  /*13c0*/  IMAD.WIDE.U32.X R6, R17, R25, R10, P0 ;  /* 0x0000001911067225 */ /* 0x000fd000000e040a */
.L_x_14:
[----:B-1----:R-:W-:Y:S01]  /*13d0*/  SHF.R.U64 R6, R6, R20, R7 ;  /* 0x0000001406067219 */ /* 0x002fe20000001207 */
[----:B--2---:R-:W-:Y:S01]  /*13e0*/  VIADD R7, R19, 0xffffffff ;  /* 0xffffffff13077836 */ /* 0x004fe20000000000 */
[----:B------:R-:W-:Y:S01]  /*13f0*/  SHF.L.U32 R0, R22, R21, RZ ;  /* 0x0000001516007219 */ /* 0x000fe200000006ff */
[----:B------:R-:W-:Y:S01]  /*1400*/  @P2 IMAD R14, R15, R18, R4 ;  /* 0x000000120f0e2224 */ /* 0x000fe200078e0204 */
[----:B------:R-:W-:Y:S01]  /*1410*/  LOP3.LUT R5, R29, R12, RZ, 0xc0, !PT ;  /* 0x0000000c1d057212 */ /* 0x000fe200078ec0ff */
[----:B------:R-:W-:Y:S01]  /*1420*/  IMAD.MOV R8, RZ, RZ, -R6 ;  /* 0x000000ffff087224 */ /* 0x000fe200078e0a06 */
[----:B------:R-:W-:-:S03]  /*1430*/  LOP3.LUT R7, R16, R7, RZ, 0xc0, !PT ;  /* 0x0000000710077212 */ /* 0x000fc600078ec0ff */
[----:B------:R-:W-:Y:S02]  /*1440*/  IMAD R5, R0, R6, R5 ;  /* 0x0000000600057224 */ /* 0x000fe400078e0205 */
[----:B0-----:R-:W-:Y:S02]  /*1450*/  IMAD R0, R8, R23, R28 ;  /* 0x0000001708007224 */ /* 0x001fe400078e021c */
[----:B---3--:R-:W-:Y:S02]  /*1460*/  IMAD R4, R5, R26, R14 ;  /* 0x0000001a05047224 */ /* 0x008fe400078e020e */
[----:B------:R-:W-:Y:S02]  /*1470*/  IMAD.MOV.U32 R6, RZ, RZ, 0x1 ;  /* 0x00000001ff067424 */ /* 0x000fe400078e00ff */
[----:B------:R-:W-:-:S03]  /*1480*/  IMAD R5, R0, R19, R7 ;  /* 0x0000001300057224 */ /* 0x000fc600078e0207 */
[----:B------:R-:W-:Y:S02]  /*1490*/  PRMT R0, R6, 0x7610, R0 ;  /* 0x0000761006007816 */ /* 0x000fe40000000000 */
[----:B------:R-:W-:Y:S02]  /*14a0*/  SEL R6, R5, R4, !P2 ;  /* 0x0000000405067207 */ /* 0x000fe40005000000 */
[----:B------:R-:W-:-:S03]  /*14b0*/  SEL R4, R4, R5, !P2 ;  /* 0x0000000504047207 */ /* 0x000fc60005000000 */
[----:B------:R3:W-:Y:S04]  /*14c0*/  STL [R1+0x88], R6 ;  /* 0x0000880601007387 */ /* 0x0007e80000100800 */
[----:B------:R3:W-:Y:S04]  /*14d0*/  STL [R1+0x74], R27 ;  /* 0x0000741b01007387 */ /* 0x0007e80000100800 */
[----:B------:R3:W-:Y:S02]  /*14e0*/  STL [R1+0x84], R4 ;  /* 0x0000840401007387 */ /* 0x0007e40000100800 */
.L_x_12:
[----:B------:R-:W-:Y:S05]  /*14f0*/  @!P1 BRA `(.L_x_15) ;  /* 0x00000000000c9947 */ /* 0x000fea0003800000 */
[----:B------:R-:W-:Y:S01]  /*1500*/  UCGABAR_WAIT ;  /* 0x0000000000007dc7 */ /* 0x000fe20008000000 */
[----:B------:R-:W-:Y:S01]  /*1510*/  CCTL.IVALL ;  /* 0x00000000ff00798f */ /* 0x000fe20002000000 */
[----:B------:R-:W-:Y:S05]  /*1520*/  BRA `(.L_x_16) ;  /* 0x0000000000047947 */ /* 0x000fea0003800000 */
.L_x_15:
[----:B------:R-:W-:Y:S06]  /*1530*/  BAR.SYNC.DEFER_BLOCKING 0x0 ;  /* 0x0000000000007b1d */ /* 0x000fec0000010000 */
.L_x_16:
[----:B------:R-:W-:Y:S05]  /*1540*/  @!P3 BRA `(.L_x_17) ;  /* 0x000000dc0054b947 */ /* 0x000fea0003800000 */
[----:B------:R-:W-:-:S06]  /*1550*/  UISETP.GT.U32.AND UP0, UPT, UR12, 0x1, UPT ;  /* 0x000000010c00788c */ /* 0x000fcc000bf04070 */
[----:B------:R-:W-:-:S13]  /*1560*/  PLOP3.LUT P0, PT, PT, PT, UP0, 0x80, 0x0 ;  /* 0x000000000000781c */ /* 0x000fda0003f0f008 */
[----:B------:R-:W-:Y:S05]  /*1570*/  @P0 EXIT ;  /* 0x000000000000094d */ /* 0x000fea0003800000 */
.L_x_18:
[----:B------:R-:W-:-:S08]  /*1580*/  NOP ;  /* 0x0000000000007918 */ /* 0x000fd00000000000 */
[----:B------:R-:W4:Y:S02]  /*1590*/  USETMAXREG.TRY_ALLOC.CTAPOOL UP0, 0xe8 ;  /* 0x000000e8000079c8 */ /* 0x000f240008000600 */
[----:B----4-:R-:W-:-:S13]  /*15a0*/  PLOP3.LUT P0, PT, PT, PT, UP0, 0x80, 0x0 ;  /* 0x000000000000781c */ /* 0x010fda0003f0f008 */
[----:B------:R-:W-:Y:S05]  /*15b0*/  @!P0 BRA `(.L_x_18) ;  /* 0xfffffffc00f08947 */ /* 0x000fea000383ffff */
[----:B------:R-:W-:-:S13]  /*15c0*/  LOP3.LUT P0, RZ, R0, 0xff, RZ, 0xc0, !PT ;  /* 0x000000ff00ff7812 */ /* 0x000fda000780c0ff */
[----:B------:R-:W-:Y:S05]  /*15d0*/  @!P0 EXIT ;  /* 0x000000000000894d */ /* 0x000fea0003800000 */
[----:B------:R-:W4:Y:S01]  /*15e0*/  S2UR UR6, SR_CgaCtaId ;  /* 0x00000000000679c3 */ /* 0x000f220000008800 */
[CC--:B------:R-:W-:Y:S01]  /*15f0*/  LEA.HI R0, R13.reuse, R2.reuse, RZ, 0x2 ;  /* 0x000000020d007211 */ /* 0x0c0fe200078f10ff */
[----:B------:R-:W-:Y:S01]  /*1600*/  UIADD3 UR7, UR18, -0x1, URZ ;  /* 0xffffffff12077890 */ /* 0x000fe2000fffe03f */
[----:B------:R-:W-:Y:S01]  /*1610*/  LEA.HI R13, R13, R2, RZ, 0x5 ;  /* 0x000000020d0d7211 */ /* 0x000fe200078f28ff */
[----:B------:R-:W-:Y:S01]  /*1620*/  UMOV UR22, 0x400 ;  /* 0x0000040000167882 */ /* 0x000fe20000000000 */
[--C-:B---3--:R-:W-:Y:S01]  /*1630*/  SHF.R.S32.HI R4, RZ, 0x2, R0.reuse ;  /* 0x00000002ff047819 */ /* 0x108fe20000011400 */
[----:B------:R-:W-:Y:S01]  /*1640*/  UISETP.LT.AND UP0, UPT, UR14, 0x1, UPT ;  /* 0x000000010e00788c */ /* 0x000fe2000bf01270 */
[----:B------:R-:W-:Y:S01]  /*1650*/  SHF.R.S32.HI R3, RZ, 0x1f, R0 ;  /* 0x0000001fff037819 */ /* 0x000fe20000011400 */
[----:B------:R-:W-:Y:S01]  /*1660*/  ULOP3.LUT UR30, UR15, 0x1, URZ, 0xfc, !UPT ;  /* 0x000000010f1e7892 */ /* 0x000fe2000f8efc3f */
[----:B------:R-:W-:Y:S01]  /*1670*/  SHF.R.S32.HI R13, RZ, 0x5, R13 ;  /* 0x00000005ff0d7819 */ /* 0x000fe2000001140d */
[----:B------:R-:W-:Y:S01]  /*1680*/  USEL UR19, UR14, 0x1, UP0 ;  /* 0x000000010e137887 */ /* 0x000fe20008000000 */
[----:B------:R-:W-:Y:S01]  /*1690*/  LEA.HI R3, R3, R4, RZ, 0x3 ;  /* 0x0000000403037211 */ /* 0x000fe200078f18ff */
[----:B------:R-:W-:-:S02]  /*16a0*/  UISETP.NE.AND UP0, UPT, UR7, URZ, UPT ;  /* 0x0000003f0700728c */ /* 0x000fc4000bf05270 */
[----:B------:R-:W-:Y:S01]  /*16b0*/  USHF.L.U32 UR29, UR14, 0x1, URZ ;  /* 0x000000010e1d7899 */ /* 0x000fe2000800063f */
[----:B------:R-:W-:Y:S01]  /*16c0*/  LOP3.LUT R3, R3, 0xfffffff8, RZ, 0xc0, !PT ;  /* 0xfffffff803037812 */ /* 0x000fe200078ec0ff */
[----:B------:R-:W-:Y:S02]  /*16d0*/  UIADD3 UR19, -UR19, UR14, URZ ;  /* 0x0000000e13137290 */ /* 0x000fe4000fffe13f */
[----:B------:R-:W-:Y:S02]  /*16e0*/  USEL UR27, URZ, 0x1, UP0 ;  /* 0x000000013f1b7887 */ /* 0x000fe40008000000 */
[----:B------:R-:W-:Y:S01]  /*16f0*/  IMAD.IADD R4, R4, 0x1, -R3 ;  /* 0x0000000104047824 */ /* 0x000fe200078e0a03 */
[----:B------:R-:W-:Y:S01]  /*1700*/  LOP3.LUT R3, R0, 0xfffffffc, RZ, 0xc0, !PT ;  /* 0xfffffffc00037812 */ /* 0x000fe200078ec0ff */
[----:B----4-:R-:W-:-:S03]  /*1710*/  ULEA UR22, UR6, UR22, 0x18 ;  /* 0x0000001606167291 */ /* 0x010fc6000f8ec03f */
[--C-:B------:R-:W-:Y:S01]  /*1720*/  SHF.R.S32.HI R5, RZ, 0x1f, R4.reuse ;  /* 0x0000001fff057819 */ /* 0x100fe20000011404 */
[----:B------:R-:W-:Y:S01]  /*1730*/  USHF.L.U32 UR6, UR7, 0x3, URZ ;  /* 0x0000000307067899 */ /* 0x000fe2000800063f */
[C-C-:B------:R-:W-:Y:S01]  /*1740*/  IMAD R0, R13.reuse, -0x10, -R4.reuse ;  /* 0xfffffff00d007824 */ /* 0x140fe200078e0a04 */
[----:B------:R-:W-:Y:S01]  /*1750*/  UIADD3 UR28, UR22, 0x60, URZ ;  /* 0x00000060161c7890 */ /* 0x000fe2000fffe03f */
[----:B--2---:R-:W-:Y:S01]  /*1760*/  IMAD.IADD R6, R2, 0x1, -R3 ;  /* 0x0000000102067824 */ /* 0x004fe200078e0a03 */
[----:B------:R-:W-:Y:S01]  /*1770*/  ULOP3.LUT UR6, UR6, 0x8, URZ, 0xc0, !UPT ;  /* 0x0000000806067892 */ /* 0x000fe2000f8ec03f */
[----:B------:R-:W-:Y:S01]  /*1780*/  IMAD.WIDE R2, R13, 0x10, R4 ;  /* 0x000000100d027825 */ /* 0x000fe200078e0204 */
[----:B------:R-:W-:Y:S02]  /*1790*/  ULEA UR18, UR18, UR28, 0x3 ;  /* 0x0000001c12127291 */ /* 0x000fe4000f8e183f */
[----:B------:R-:W-:Y:S01]  /*17a0*/  ULOP3.LUT UR26, UR6, 0x8, URZ, 0x3c, !UPT ;  /* 0x00000008061a7892 */ /* 0x000fe2000f8e3c3f */
[----:B------:R2:W-:Y:S01]  /*17b0*/  STL [R1+0x8c], R6 ;  /* 0x00008c0601007387 */ /* 0x0005e20000100800 */
[----:B------:R-:W-:-:S03]  /*17c0*/  ULOP3.LUT UR12, UR6, 0x18, URZ, 0x3c, !UPT ;  /* 0x00000018060c7892 */ /* 0x000fc6000f8e3c3f */
[----:B------:R-:W-:Y:S02]  /*17d0*/  ULDC UR6, c[0x0][0x284] ;  /* 0x0000a10000067ab9 */ /* 0x000fe40000000800 */
[----:B------:R-:W-:-:S05]  /*17e0*/  VIADD R0, R0, UR6 ;  /* 0x0000000600007c36 */ /* 0x000fca0008000000 */
[----:B------:R2:W-:Y:S04]  /*17f0*/  STL [R1+0x98], R0 ;  /* 0x0000980001007387 */ /* 0x0005e80000100800 */
[----:B------:R2:W-:Y:S02]  /*1800*/  STL.64 [R1+0x90], R2 ;  /* 0x0000900201007387 */ /* 0x0005e40000100a00 */
.L_x_301:
[----:B--2---:R-:W-:Y:S01]  /*1810*/  IMAD.U32 R0, RZ, RZ, UR27 ;  /* 0x0000001bff007e24 */ /* 0x004fe2000f8e00ff */
[----:B0-----:R-:W2:Y:S01]  /*1820*/  LDC R2, c[0x0][0x28c] ;  /* 0x0000a300ff027b82 */ /* 0x001ea20000000800 */
[----:B------:R-:W-:Y:S01]  /*1830*/  UMOV UR6, URZ ;  /* 0x0000003f00067c82 */ /* 0x000fe20008000000 */
[----:B------:R-:W-:Y:S02]  /*1840*/  UMOV UR23, UR5 ;  /* 0x0000000500177c82 */ /* 0x000fe40008000000 */
[----:B------:R-:W-:-:S04]  /*1850*/  SHF.L.U32 R0, R0, 0x1f, RZ ;  /* 0x0000001f00007819 */ /* 0x000fc800000006ff */
[----:B------:R-:W3:Y:S01]  /*1860*/  SYNCS.PHASECHK.TRANS64.TRYWAIT P0, [UR18+-0x8], R0 ;  /* 0xfffff800ff0075a7 */ /* 0x000ee20008000152 */
[----:B--2---:R-:W-:Y:S01]  /*1870*/  ISETP.GE.AND P1, PT, R2, 0x1, PT ;  /* 0x000000010200780c */ /* 0x004fe20003f26270 */
[----:B---34-:R-:W-:-:S12]  /*1880*/  @!P0 BRA `(.L_x_19) ;  /* 0x000000e800e88947 */ /* 0x018fd80003800000 */
.L_x_324:
[----:B------:R3:W-:Y:S01]  /*1890*/  STL [R1+0x6c], RZ ;  /* 0x00006cff01007387 */ /* 0x0007e20000100800 */
[----:B------:R-:W-:Y:S01]  /*18a0*/  UMOV UR24, UR4 ;  /* 0x0000000400187c82 */ /* 0x000fe20008000000 */
[----:B------:R-:W-:Y:S01]  /*18b0*/  UMOV UR7, URZ ;  /* 0x0000003f00077c82 */ /* 0x000fe20008000000 */
[----:B------:R-:W-:Y:S01]  /*18c0*/  UMOV UR8, URZ ;  /* 0x0000003f00087c82 */ /* 0x000fe20008000000 */
[----:B------:R3:W-:Y:S01]  /*18d0*/  STL [R1+0x68], RZ ;  /* 0x000068ff01007387 */ /* 0x0007e20000100800 */
[----:B--2---:R-:W-:Y:S01]  /*18e0*/  IMAD.MOV.U32 R0, RZ, RZ, RZ ;  /* 0x000000ffff007224 */ /* 0x004fe200078e00ff */
[----:B------:R-:W-:Y:S02]  /*18f0*/  CS2R R2, SRZ ;  /* 0x0000000000027805 */ /* 0x000fe4000001ff00 */
[----:B------:R-:W-:Y:S01]  /*1900*/  CS2R R4, SRZ ;  /* 0x0000000000047805 */ /* 0x000fe2000001ff00 */
[----:B------:R3:W-:Y:S01]  /*1910*/  STL [R1+0x64], RZ ;  /* 0x000064ff01007387 */ /* 0x0007e20000100800 */
[----:B------:R-:W-:-:S02]  /*1920*/  CS2R R6, SRZ ;  /* 0x0000000000067805 */ /* 0x000fc4000001ff00 */
[----:B------:R-:W-:Y:S02]  /*1930*/  CS2R R8, SRZ ;  /* 0x0000000000087805 */ /* 0x000fe4000001ff00 */
[----:B0-----:R-:W-:Y:S01]  /*1940*/  CS2R R10, SRZ ;  /* 0x00000000000a7805 */ /* 0x001fe2000001ff00 */
[----:B------:R3:W-:Y:S01]  /*1950*/  STL [R1+0x60], RZ ;  /* 0x000060ff01007387 */ /* 0x0007e20000100800 */
[----:B-1----:R-:W-:Y:S02]  /*1960*/  CS2R R12, SRZ ;  /* 0x00000000000c7805 */ /* 0x002fe4000001ff00 */
[----:B------:R-:W-:Y:S02]  /*1970*/  CS2R R14, SRZ ;  /* 0x00000000000e7805 */ /* 0x000fe4000001ff00 */
[----:B------:R-:W-:Y:S01]  /*1980*/  CS2R R16, SRZ ;  /* 0x0000000000107805 */ /* 0x000fe2000001ff00 */
[----:B------:R3:W-:Y:S01]  /*1990*/  STL [R1+0x5c], RZ ;  /* 0x00005cff01007387 */ /* 0x0007e20000100800 */
[----:B------:R-:W-:-:S02]  /*19a0*/  CS2R R18, SRZ ;  /* 0x0000000000127805 */ /* 0x000fc4000001ff00 */
[----:B------:R-:W-:Y:S02]  /*19b0*/  CS2R R20, SRZ ;  /* 0x0000000000147805 */ /* 0x000fe4000001ff00 */
[----:B------:R-:W-:Y:S01]  /*19c0*/  CS2R R22, SRZ ;  /* 0x0000000000167805 */ /* 0x000fe2000001ff00 */
[----:B------:R3:W-:Y:S01]  /*19d0*/  STL [R1+0x58], RZ ;  /* 0x000058ff01007387 */ /* 0x0007e20000100800 */
[----:B------:R-:W-:Y:S02]  /*19e0*/  CS2R R152, SRZ ;  /* 0x0000000000987805 */ /* 0x000fe4000001ff00 */
        /* <DEDUP_REMOVED lines=48> */
[----:B------:R-:W-:Y:S01]  /*1cf0*/  CS2R R226, SRZ ;  /* 0x0000000000e27805 */ /* 0x000fe2000001ff00 */
[----:B------:R-:W-:Y:S01]  /*1d00*/  IMAD.MOV.U32 R228, RZ, RZ, RZ ;  /* 0x000000ffffe47224 */ /* 0x000fe200078e00ff */
[----:B------:R3:W-:Y:S01]  /*1d10*/  STL [R1+0x24], RZ ;  /* 0x000024ff01007387 */ /* 0x0007e20000100800 */
[----:B------:R-:W-:Y:S02]  /*1d20*/  CS2R R24, SRZ ;  /* 0x0000000000187805 */ /* 0x000fe4000001ff00 */
[----:B------:R-:W-:-:S02]  /*1d30*/  CS2R R26, SRZ ;  /* 0x00000000001a7805 */ /* 0x000fc4000001ff00 */
[----:B------:R-:W-:Y:S01]  /*1d40*/  CS2R R28, SRZ ;  /* 0x00000000001c7805 */ /* 0x000fe2000001ff00 */
[----:B------:R3:W-:Y:S01]  /*1d50*/  STL [R1+0x20], RZ ;  /* 0x000020ff01007387 */ /* 0x0007e20000100800 */
[----:B------:R-:W-:Y:S02]  /*1d60*/  CS2R R30, SRZ ;  /* 0x00000000001e7805 */ /* 0x000fe4000001ff00 */
[----:B------:R-:W-:Y:S02]  /*1d70*/  CS2R R32, SRZ ;  /* 0x0000000000207805 */ /* 0x000fe4000001ff00 */
[----:B------:R-:W-:Y:S01]  /*1d80*/  CS2R R34, SRZ ;  /* 0x0000000000227805 */ /* 0x000fe2000001ff00 */
        /* <DEDUP_REMOVED lines=28> */
[----:B------:R3:W-:Y:S01]  /*1f50*/  STL [R1], RZ ;  /* 0x000000ff01007387 */ /* 0x0007e20000100800 */
[----:B------:R-:W-:Y:S02]  /*1f60*/  CS2R R78, SRZ ;  /* 0x00000000004e7805 */ /* 0x000fe4000001ff00 */
[----:B------:R-:W-:Y:S02]  /*1f70*/  CS2R R80, SRZ ;  /* 0x0000000000507805 */ /* 0x000fe4000001ff00 */
[----:B------:R-:W-:Y:S02]  /*1f80*/  CS2R R82, SRZ ;  /* 0x0000000000527805 */ /* 0x000fe4000001ff00 */
[----:B------:R-:W-:Y:S02]  /*1f90*/  CS2R R84, SRZ ;  /* 0x0000000000547805 */ /* 0x000fe4000001ff00 */
[----:B------:R-:W-:-:S02]  /*1fa0*/  CS2R R86, SRZ ;  /* 0x0000000000567805 */ /* 0x000fc4000001ff00 */
[----:B------:R-:W-:Y:S02]  /*1fb0*/  CS2R R88, SRZ ;  /* 0x0000000000587805 */ /* 0x000fe4000001ff00 */
        /* <DEDUP_REMOVED lines=30> */
[----:B------:R-:W-:Y:S01]  /*21a0*/  CS2R R150, SRZ ;  /* 0x0000000000967805 */ /* 0x000fe2000001ff00 */
[----:B---3--:R-:W-:Y:S06]  /*21b0*/  @!P1 BRA `(.L_x_20) ;  /* 0x0000001000a09947 */ /* 0x008fec0003800000 */
[----:B------:R-:W-:-:S06]  /*21c0*/  UISETP.NE.AND UP0, UPT, UR30, 0x3, UPT ;  /* 0x000000031e00788c */ /* 0x000fcc000bf05270 */
[----:B------:R-:W-:-:S13]  /*21d0*/  PLOP3.LUT P1, PT, PT, PT, UP0, 0x80, 0x0 ;  /* 0x000000000000781c */ /* 0x000fda0003f2f008 */
[----:B------:R-:W-:Y:S05]  /*21e0*/  @!P1 BRA `(.L_x_21) ;  /* 0x0000000000049947 */ /* 0x000fea0003800000 */
[----:B------:R-:W-:Y:S01]  /*21f0*/  BPT.TRAP 0x1 ;  /* 0x000000040000795c */ /* 0x000fe20000300000 */
.L_x_21:
[----:B------:R-:W-:Y:S01]  /*2200*/  ULEA UR6, UR5, UR22, 0x3 ;  /* 0x0000001605067291 */ /* 0x000fe2000f8e183f */
[----:B------:R-:W-:-:S05]  /*2210*/  IMAD.U32 R0, RZ, RZ, UR4 ;  /* 0x00000004ff007e24 */ /* 0x000fca000f8e00ff */
[----:B------:R-:W-:-:S04]  /*2220*/  SHF.L.U32 R0, R0, 0x1f, RZ ;  /* 0x0000001f00007819 */ /* 0x000fc800000006ff */
[----:B------:R0:W1:Y:S01]  /*2230*/  SYNCS.PHASECHK.TRANS64.TRYWAIT P0, [UR6], R0 ;  /* 0x00000000ff0075a7 */ /* 0x0000620008000146 */
[----:B------:R-:W-:Y:S05]  /*2240*/  @!P1 BRA `(.L_x_22) ;  /* 0x0000000000049947 */ /* 0x000fea0003800000 */
[----:B------:R-:W-:Y:S01]  /*2250*/  BPT.TRAP 0x1 ;  /* 0x000000040000795c */ /* 0x000fe20000300000 */
.L_x_22:
[----:B-1----:R-:W-:Y:S05]  /*2260*/  @P0 BRA `(.L_x_23) ;  /* 0x0000000000080947 */ /* 0x002fea0003800000 */
[----:B------:R-:W1:Y:S02]  /*2270*/  SYNCS.PHASECHK.TRANS64.TRYWAIT P0, [UR6], R0 ;  /* 0x00000000ff0075a7 */ /* 0x000e640008000146 */
[----:B-1----:R-:W-:Y:S05]  /*2280*/  @!P0 BRA `(.L_x_24) ;  /* 0x000000e000808947 */ /* 0x002fea0003800000 */
.L_x_23:
[----:B------:R-:W-:Y:S01]  /*2290*/  UIADD3 UR6, UR22, 0x180, URZ ;  /* 0x0000018016067890 */ /* 0x000fe2000fffe03f */
[----:B------:R-:W-:Y:S01]  /*22a0*/  WARPGROUP.ARRIVE ;  /* 0x00000000000079c5 */ /* 0x000fe20000000000 */
[----:B------:R-:W-:Y:S01]  /*22b0*/  UIADD3 UR7, UR22, 0xa180, URZ ;  /* 0x0000a18016077890 */ /* 0x000fe2000fffe03f */
[----:B------:R2:W-:Y:S01]  /*22c0*/  STL [R1+0x6c], RZ ;  /* 0x00006cff01007387 */ /* 0x0005e20000100800 */
[----:B------:R-:W-:Y:S01]  /*22d0*/  USHF.R.U32.HI UR6, URZ, 0x4, UR6 ;  /* 0x000000043f067899 */ /* 0x000fe20008011606 */
[----:B01----:R-:W-:Y:S01]  /*22e0*/  IMAD.MOV.U32 R0, RZ, RZ, RZ ;  /* 0x000000ffff007224 */ /* 0x003fe200078e00ff */
[----:B------:R-:W-:Y:S01]  /*22f0*/  USHF.R.U32.HI UR7, URZ, 0x4, UR7 ;  /* 0x000000043f077899 */ /* 0x000fe20008011607 */
[----:B------:R2:W-:Y:S01]  /*2300*/  STL [R1+0x68], RZ ;  /* 0x000068ff01007387 */ /* 0x0005e20000100800 */
[----:B------:R-:W-:Y:S01]  /*2310*/  ULOP3.LUT UR6, UR6, 0x3fff, URZ, 0xc0, !UPT ;  /* 0x00003fff06067892 */ /* 0x000fe2000f8ec03f */
[----:B------:R-:W-:Y:S01]  /*2320*/  CS2R R2, SRZ ;  /* 0x0000000000027805 */ /* 0x000fe2000001ff00 */
[----:B------:R-:W-:Y:S01]  /*2330*/  ULOP3.LUT UR7, UR7, 0x3fff, URZ, 0xc0, !UPT ;  /* 0x00003fff07077892 */ /* 0x000fe2000f8ec03f */
[----:B------:R2:W-:Y:S01]  /*2340*/  STL [R1+0x64], RZ ;  /* 0x000064ff01007387 */ /* 0x0005e20000100800 */
[----:B------:R-:W-:Y:S01]  /*2350*/  ULOP3.LUT UR6, UR6, 0x10000, URZ, 0xfc, !UPT ;  /* 0x0001000006067892 */ /* 0x000fe2000f8efc3f */
[----:B------:R-:W-:Y:S01]  /*2360*/  CS2R R4, SRZ ;  /* 0x0000000000047805 */ /* 0x000fe2000001ff00 */
[----:B------:R-:W-:Y:S01]  /*2370*/  ULOP3.LUT UR7, UR7, 0x10000, URZ, 0xfc, !UPT ;  /* 0x0001000007077892 */ /* 0x000fe2000f8efc3f */
[----:B------:R2:W-:Y:S01]  /*2380*/  STL [R1+0x60], RZ ;  /* 0x000060ff01007387 */ /* 0x0005e20000100800 */
[----:B------:R-:W-:Y:S01]  /*2390*/  ULEA UR6, UR5, UR6, 0x9 ;  /* 0x0000000605067291 */ /* 0x000fe2000f8e483f */
[----:B------:R-:W-:Y:S01]  /*23a0*/  CS2R R6, SRZ ;  /* 0x0000000000067805 */ /* 0x000fe2000001ff00 */
[----:B------:R-:W-:Y:S01]  /*23b0*/  ULEA UR7, UR5, UR7, 0xb ;  /* 0x0000000705077291 */ /* 0x000fe2000f8e583f */
[----:B------:R2:W-:Y:S01]  /*23c0*/  STL [R1+0x5c], RZ ;  /* 0x00005cff01007387 */ /* 0x0005e20000100800 */
[----:B------:R-:W-:Y:S01]  /*23d0*/  UMOV UR9, 0x40000040 ;  /* 0x4000004000097882 */ /* 0x000fe20000000000 */
[----:B------:R-:W-:Y:S01]  /*23e0*/  UMOV UR11, 0x40000040 ;  /* 0x40000040000b7882 */ /* 0x000fe20000000000 */
[----:B------:R-:W-:Y:S01]  /*23f0*/  CS2R R8, SRZ ;  /* 0x0000000000087805 */ /* 0x000fe2000001ff00 */
[----:B------:R-:W-:Y:S01]  /*2400*/  UMOV UR8, UR6 ;  /* 0x0000000600087c82 */ /* 0x000fe20008000000 */
[----:B------:R2:W-:Y:S01]  /*2410*/  STL [R1+0x58], RZ ;  /* 0x000058ff01007387 */ /* 0x0005e20000100800 */
[----:B------:R-:W-:Y:S01]  /*2420*/  UMOV UR10, UR7 ;  /* 0x00000007000a7c82 */ /* 0x000fe20008000000 */
[----:B------:R-:W-:Y:S01]  /*2430*/  CS2R R10, SRZ ;  /* 0x00000000000a7805 */ /* 0x000fe2000001ff00 */
[----:B------:R-:W-:Y:S01]  /*2440*/  QGMMA.64x256x32.F32.E5M2.E5M2 R24, gdesc[UR8], RZ, !UPT ;  /* 0x03e00000081879f3 */ /* 0x000fe2000c7038ff */
[----:B------:R-:W-:Y:S01]  /*2450*/  UIADD3 UR8, UR6, 0x2, URZ ;  /* 0x0000000206087890 */ /* 0x000fe2000fffe03f */
[----:B------:R2:W-:Y:S01]  /*2460*/  STL [R1+0x54], RZ ;  /* 0x000054ff01007387 */ /* 0x0005e20000100800 */
[----:B------:R-:W-:Y:S01]  /*2470*/  UIADD3 UR10, UR7, 0x2, URZ ;  /* 0x00000002070a7890 */ /* 0x000fe2000fffe03f */
[----:B------:R-:W-:Y:S01]  /*2480*/  CS2R R12, SRZ ;  /* 0x00000000000c7805 */ /* 0x000fe2000001ff00 */
[----:B------:R-:W-:Y:S01]  /*2490*/  UMOV UR9, 0x40000040 ;  /* 0x4000004000097882 */ /* 0x000fe20000000000 */
[----:B------:R-:W-:Y:S01]  /*24a0*/  UMOV UR11, 0x40000040 ;  /* 0x40000040000b7882 */ /* 0x000fe20000000000 */
        /* <DEDUP_REMOVED lines=57> */
[----:B------:R-:W-:Y:S01]  /*2840*/  CS2R R226, SRZ ;  /* 0x0000000000e27805 */ /* 0x000fe2000001ff00 */
[----:B------:R-:W-:-:S02]  /*2850*/  IMAD.MOV.U32 R228, RZ, RZ, RZ ;  /* 0x000000ffffe47224 */ /* 0x000fc400078e00ff */
[----:B------:R2:W-:Y:S04]  /*2860*/  STL [R1+0x14], RZ ;  /* 0x000014ff01007387 */ /* 0x0005e80000100800 */
[----:B------:R2:W-:Y:S04]  /*2870*/  STL [R1+0x10], RZ ;  /* 0x000010ff01007387 */ /* 0x0005e80000100800 */
[----:B------:R2:W-:Y:S04]  /*2880*/  STL [R1+0xc], RZ ;  /* 0x00000cff01007387 */ /* 0x0005e80000100800 */
[----:B------:R2:W-:Y:S04]  /*2890*/  STL [R1+0x8], RZ ;  /* 0x000008ff01007387 */ /* 0x0005e80000100800 */
[----:B------:R2:W-:Y:S04]  /*28a0*/  STL [R1+0x4], RZ ;  /* 0x000004ff01007387 */ /* 0x0005e80000100800 */
[----:B------:R2:W-:Y:S01]  /*28b0*/  STL [R1], RZ ;  /* 0x000000ff01007387 */ /* 0x0005e20000100800 */
[----:B------:R-:W-:Y:S01]  /*28c0*/  QGMMA.64x256x32.F32.E5M2.E5M2 R24, gdesc[UR8], R24 ;  /* 0x03e00000081879f3 */ /* 0x000fe20008703818 */
[----:B------:R-:W-:-:S02]  /*28d0*/  UIADD3 UR8, UR6, 0x4, URZ ;  /* 0x0000000406087890 */ /* 0x000fc4000fffe03f */
[----:B------:R-:W-:Y:S01]  /*28e0*/  UIADD3 UR10, UR7, 0x4, URZ ;  /* 0x00000004070a7890 */ /* 0x000fe2000fffe03f */
[----:B------:R-:W-:Y:S01]  /*28f0*/  UMOV UR9, 0x40000040 ;  /* 0x4000004000097882 */ /* 0x000fe20000000000 */
[----:B------:R-:W-:-:S15]  /*2900*/  UMOV UR11, 0x40000040 ;  /* 0x40000040000b7882 */ /* 0x000fde0000000000 */
[----:B------:R-:W-:-:S08]  /*2910*/  NOP ;  /* 0x0000000000007918 */ /* 0x000fd00000000000 */
[----:B------:R-:W-:Y:S01]  /*2920*/  QGMMA.64x256x32.F32.E5M2.E5M2 R24, gdesc[UR8], R24 ;  /* 0x03e00000081879f3 */ /* 0x000fe20008703818 */
[----:B------:R-:W-:Y:S02]  /*2930*/  UIADD3 UR10, UR7, 0x6, URZ ;  /* 0x00000006070a7890 */ /* 0x000fe4000fffe03f */
[----:B------:R-:W-:Y:S01]  /*2940*/  UIADD3 UR8, UR6, 0x6, URZ ;  /* 0x0000000606087890 */ /* 0x000fe2000fffe03f */
[----:B------:R-:W-:Y:S01]  /*2950*/  ULDC UR7, c[0x0][0x50c] ;  /* 0x0001430000077ab9 */ /* 0x000fe20000000800 */
[----:B------:R-:W-:Y:S01]  /*2960*/  UMOV UR9, 0x40000040 ;  /* 0x4000004000097882 */ /* 0x000fe20000000000 */
[----:B------:R-:W-:Y:S01]  /*2970*/  UISETP.NE.AND UP0, UPT, UR7, 0x4, UPT ;  /* 0x000000040700788c */ /* 0x000fe2000bf05270 */
[----:B------:R-:W-:Y:S01]  /*2980*/  UMOV UR11, 0x40000040 ;  /* 0x40000040000b7882 */ /* 0x000fe20000000000 */
[----:B------:R-:W-:Y:S02]  /*2990*/  UMOV UR6, 0x4 ;  /* 0x0000000400067882 */ /* 0x000fe40000000000 */
[----:B------:R-:W-:-:S06]  /*29a0*/  USEL UR7, URZ, 0x1, UP0 ;  /* 0x000000013f077887 */ /* 0x000fcc0008000000 */
[----:B------:R-:W-:-:S12]  /*29b0*/  ISETP.NE.AND P0, PT, RZ, UR7, PT ;  /* 0x00000007ff007c0c */ /* 0x000fd8000bf05270 */
[----:B------:R-:W-:Y:S01]  /*29c0*/  QGMMA.64x256x32.F32.E5M2.E5M2 R24, gdesc[UR8], R24, gsb0 ;  /* 0x03e00000081879f3 */ /* 0x000fe20008003818 */
[----:B--2---:R-:W-:Y:S05]  /*29d0*/  @!P0 BRA `(.L_x_25) ;  /* 0x0000000800808947 */ /* 0x004fea0003800000 */
[----:B------:R-:W-:Y:S02]  /*29e0*/  WARPGROUP.DEPBAR.LE gsb0, 0x0 ;  /* 0x00008000000079c5 */ /* 0x000fe40000010000 */
[----:B------:R-:W-:-:S01]  /*29f0*/  FADD R227, RZ, R25 ;  /* 0x00000019ffe37221 */ /* 0x000fc20000000000 */
[----:B------:R-:W-:Y:S01]  /*2a00*/  FADD R228, RZ, R24 ;  /* 0x00000018ffe47221 */ /* 0x000fe20000000000 */
[----:B------:R-:W-:-:S01]  /*2a10*/  FADD R226, RZ, R26 ;  /* 0x0000001affe27221 */ /* 0x000fc20000000000 */
[----:B------:R-:W-:Y:S01]  /*2a20*/  FADD R225, RZ, R27 ;  /* 0x0000001bffe17221 */ /* 0x000fe20000000000 */
[----:B------:R-:W-:-:S01]  /*2a30*/  FADD R224, RZ, R28 ;  /* 0x0000001cffe07221 */ /* 0x000fc20000000000 */
[----:B------:R0:W-:Y:S01]  /*2a40*/  STL [R1+0xa0], R227 ;  /* 0x0000a0e301007387 */ /* 0x0001e20000100800 */
[----:B------:R-:W-:-:S01]  /*2a50*/  FADD R223, RZ, R29 ;  /* 0x0000001dffdf7221 */ /* 0x000fc20000000000 */
[----:B------:R-:W-:Y:S01]  /*2a60*/  FADD R222, RZ, R30 ;  /* 0x0000001effde7221 */ /* 0x000fe20000000000 */
[----:B------:R-:W-:-:S01]  /*2a70*/  FADD R221, RZ, R31 ;  /* 0x0000001fffdd7221 */ /* 0x000fc20000000000 */
[----:B------:R-:W-:Y:S01]  /*2a80*/  FADD R220, RZ, R32 ;  /* 0x00000020ffdc7221 */ /* 0x000fe20000000000 */
[----:B------:R-:W-:-:S01]  /*2a90*/  FADD R219, RZ, R33 ;  /* 0x00000021ffdb7221 */ /* 0x000fc20000000000 */
[----:B------:R-:W-:Y:S01]  /*2aa0*/  FADD R218, RZ, R34 ;  /* 0x00000022ffda7221 */ /* 0x000fe20000000000 */
[----:B------:R-:W-:-:S01]  /*2ab0*/  FADD R217, RZ, R35 ;  /* 0x00000023ffd97221 */ /* 0x000fc20000000000 */
[----:B------:R-:W-:Y:S01]  /*2ac0*/  FADD R216, RZ, R36 ;  /* 0x00000024ffd87221 */ /* 0x000fe20000000000 */
[----:B------:R-:W-:-:S01]  /*2ad0*/  FADD R215, RZ, R37 ;  /* 0x00000025ffd77221 */ /* 0x000fc20000000000 */
[----:B0-----:R-:W-:Y:S01]  /*2ae0*/  FADD R227, RZ, R124 ;  /* 0x0000007cffe37221 */ /* 0x001fe20000000000 */
[----:B------:R-:W-:-:S01]  /*2af0*/  FADD R214, RZ, R38 ;  /* 0x00000026ffd67221 */ /* 0x000fc20000000000 */
[----:B------:R-:W-:Y:S01]  /*2b00*/  FADD R213, RZ, R39 ;  /* 0x00000027ffd57221 */ /* 0x000fe20000000000 */
[----:B------:R-:W-:-:S01]  /*2b10*/  FADD R212, RZ, R40 ;  /* 0x00000028ffd47221 */ /* 0x000fc20000000000 */
[----:B------:R-:W-:Y:S01]  /*2b20*/  FADD R211, RZ, R41 ;  /* 0x00000029ffd37221 */ /* 0x000fe20000000000 */
[----:B------:R0:W-:Y:S01]  /*2b30*/  STL [R1], R227 ;  /* 0x000000e301007387 */ /* 0x0001e20000100800 */
        /* <DEDUP_REMOVED lines=94> */
[----:B0-----:R-:W-:-:S05]  /*3120*/  FADD R227, RZ, R131 ;  /* 0x00000083ffe37221 */ /* 0x001fca0000000000 */
[----:B------:R0:W-:Y:S02]  /*3130*/  STL [R1+0x1c], R227 ;  /* 0x00001ce301007387 */ /* 0x0001e40000100800 */
        /* <DEDUP_REMOVED lines=39> */
[----:B------:R0:W-:Y:S04]  /*33b0*/  STL [R1+0x6c], R227 ;  /* 0x00006ce301007387 */ /* 0x0001e80000100800 */
[----:B0-----:R0:W5:Y:S01]  /*33c0*/  LDL.LU R227, [R1+0xa0] ;  /* 0x0000a00001e37983 */ /* 0x0011620000300800 */
[----:B------:R-:W-:-:S05]  /*33d0*/  UMOV UR6, URZ ;  /* 0x0000003f00067c82 */ /* 0x000fca0008000000 */
.L_x_25:
[----:B------:R-:W-:Y:S01]  /*33e0*/  UIADD3 UR23, UR5, 0x1, URZ ;  /* 0x0000000105177890 */ /* 0x000fe2000fffe03f */
[----:B------:R-:W-:-:S03]  /*33f0*/  UMOV UR8, 0x1 ;  /* 0x0000000100087882 */ /* 0x000fc60000000000 */
[----:B------:R-:W-:-:S04]  /*3400*/  UISETP.NE.AND UP0, UPT, UR23, 0x5, UPT ;  /* 0x000000051700788c */ /* 0x000fc8000bf05270 */
[----:B------:R-:W-:Y:S02]  /*3410*/  USEL UR24, URZ, 0x1, UP0 ;  /* 0x000000013f187887 */ /* 0x000fe40008000000 */
[----:B------:R-:W-:Y:S02]  /*3420*/  USEL UR23, UR23, URZ, UP0 ;  /* 0x0000003f17177287 */ /* 0x000fe40008000000 */
[----:B------:R-:W-:-:S12]  /*3430*/  ULOP3.LUT UR24, UR4, UR24, URZ, 0x3c, !UPT ;  /* 0x0000001804187292 */ /* 0x000fd8000f8e3c3f */
.L_x_20:
[----:B------:R-:W-:-:S06]  /*3440*/  UISETP.GE.AND UP0, UPT, UR19, 0x1, UPT ;  /* 0x000000011300788c */ /* 0x000fcc000bf06270 */
[----:B------:R-:W-:-:S13]  /*3450*/  PLOP3.LUT P0, PT, PT, PT, UP0, 0x80, 0x0 ;  /* 0x000000000000781c */ /* 0x000fda0003f0f008 */
[----:B------:R-:W-:Y:S05]  /*3460*/  @!P0 BRA `(.L_x_26) ;  /* 0x0000001000dc8947 */ /* 0x000fea0003800000 */
[----:B------:R-:W-:Y:S01]  /*3470*/  UMOV UR25, UR19 ;  /* 0x0000001300197c82 */ /* 0x000fe20008000000 */
[----:B------:R-:W-:Y:S01]  /*3480*/  UMOV UR33, UR5 ;  /* 0x0000000500217c82 */ /* 0x000fe20008000000 */
[----:B------:R-:W-:-:S05]  /*3490*/  ULDC UR35, c[0x0][0x50c] ;  /* 0x0001430000237ab9 */ /* 0x000fca0000000800 */
.L_x_34:
[----:B------:R-:W-:-:S06]  /*34a0*/  UISETP.NE.AND UP0, UPT, UR30, 0x3, UPT ;  /* 0x000000031e00788c */ /* 0x000fcc000bf05270 */
[----:B------:R-:W-:-:S13]  /*34b0*/  PLOP3.LUT P1, PT, PT, PT, UP0, 0x80, 0x0 ;  /* 0x000000000000781c */ /* 0x000fda0003f2f008 */
[----:B-----5:R-:W-:Y:S05]  /*34c0*/  @!P1 BRA `(.L_x_27) ;  /* 0x0000000000049947 */ /* 0x020fea0003800000 */
[----:B------:R-:W-:Y:S01]  /*34d0*/  BPT.TRAP 0x1 ;  /* 0x000000040000795c */ /* 0x000fe20000300000 */
.L_x_27:
[----:B------:R-:W-:Y:S01]  /*34e0*/  ULEA UR9, UR23, UR22, 0x3 ;  /* 0x0000001617097291 */ /* 0x000fe2000f8e183f */
[----:B------:R-:W-:-:S05]  /*34f0*/  IMAD.U32 R229, RZ, RZ, UR24 ;  /* 0x00000018ffe57e24 */ /* 0x000fca000f8e00ff */
[----:B------:R-:W-:-:S04]  /*3500*/  SHF.L.U32 R229, R229, 0x1f, RZ ;  /* 0x0000001fe5e57819 */ /* 0x000fc800000006ff */
[----:B------:R1:W2:Y:S01]  /*3510*/  SYNCS.PHASECHK.TRANS64.TRYWAIT P0, [UR9], R229 ;  /* 0x000000e5ff0075a7 */ /* 0x0002a20008000149 */
[----:B------:R-:W-:Y:S05]  /*3520*/  @!P1 BRA `(.L_x_28) ;  /* 0x0000000000049947 */ /* 0x000fea0003800000 */
[----:B------:R-:W-:Y:S01]  /*3530*/  BPT.TRAP 0x1 ;  /* 0x000000040000795c */ /* 0x000fe20000300000 */
.L_x_28:
[----:B--2---:R-:W-:Y:S05]  /*3540*/  @P0 BRA `(.L_x_29) ;  /* 0x0000000000080947 */ /* 0x004fea0003800000 */
[----:B------:R-:W2:Y:S02]  /*3550*/  SYNCS.PHASECHK.TRANS64.TRYWAIT P0, [UR9], R229 ;  /* 0x000000e5ff0075a7 */ /* 0x000ea40008000149 */
[----:B--2---:R-:W-:Y:S05]  /*3560*/  @!P0 BRA `(.L_x_30) ;  /* 0x000000cc00e08947 */ /* 0x004fea0003800000 */
.L_x_29:
[----:B------:R-:W-:Y:S01]  /*3570*/  UIADD3 UR9, UR22, 0x180, URZ ;  /* 0x0000018016097890 */ /* 0x000fe2000fffe03f */
[----:B------:R-:W-:Y:S01]  /*3580*/  WARPGROUP.ARRIVE ;  /* 0x00000000000079c5 */ /* 0x000fe20000000000 */
[----:B------:R-:W-:Y:S02]  /*3590*/  UIADD3 UR10, UR22, 0xa180, URZ ;  /* 0x0000a180160a7890 */ /* 0x000fe4000fffe03f */
[----:B------:R-:W-:Y:S02]  /*35a0*/  USHF.R.U32.HI UR9, URZ, 0x4, UR9 ;  /* 0x000000043f097899 */ /* 0x000fe40008011609 */
[----:B------:R-:W-:Y:S02]  /*35b0*/  USHF.R.U32.HI UR10, URZ, 0x4, UR10 ;  /* 0x000000043f0a7899 */ /* 0x000fe4000801160a */
[----:B------:R-:W-:Y:S02]  /*35c0*/  UISETP.NE.AND UP0, UPT, UR7, URZ, UPT ;  /* 0x0000003f0700728c */ /* 0x000fe4000bf05270 */
[----:B------:R-:W-:-:S02]  /*35d0*/  ULOP3.LUT UR9, UR9, 0x3fff, URZ, 0xc0, !UPT ;  /* 0x00003fff09097892 */ /* 0x000fc4000f8ec03f */
[----:B------:R-:W-:Y:S02]  /*35e0*/  ULOP3.LUT UR10, UR10, 0x3fff, URZ, 0xc0, !UPT ;  /* 0x00003fff0a0a7892 */ /* 0x000fe4000f8ec03f */
[----:B------:R-:W-:Y:S02]  /*35f0*/  USEL UR8, UR8, URZ, !UP0 ;  /* 0x0000003f08087287 */ /* 0x000fe4000c000000 */
[----:B------:R-:W-:Y:S02]  /*3600*/  ULOP3.LUT UR7, UR9, 0x10000, URZ, 0xfc, !UPT ;  /* 0x0001000009077892 */ /* 0x000fe4000f8efc3f */
[----:B------:R-:W-:Y:S02]  /*3610*/  ULOP3.LUT UR10, UR10, 0x10000, URZ, 0xfc, !UPT ;  /* 0x000100000a0a7892 */ /* 0x000fe4000f8efc3f */
[----:B------:R-:W-:Y:S02]  /*3620*/  UISETP.NE.U32.AND UP0, UPT, UR8, URZ, UPT ;  /* 0x0000003f0800728c */ /* 0x000fe4000bf05070 */
[----:B------:R-:W-:-:S02]  /*3630*/  ULEA UR7, UR23, UR7, 0x9 ;  /* 0x0000000717077291 */ /* 0x000fc4000f8e483f */
[----:B------:R-:W-:Y:S01]  /*3640*/  ULEA UR34, UR23, UR10, 0xb ;  /* 0x0000000a17227291 */ /* 0x000fe2000f8e583f */
[----:B------:R-:W-:Y:S01]  /*3650*/  UMOV UR9, 0x40000040 ;  /* 0x4000004000097882 */ /* 0x000fe20000000000 */
[----:B------:R-:W-:Y:S01]  /*3660*/  UMOV UR11, 0x40000040 ;  /* 0x40000040000b7882 */ /* 0x000fe20000000000 */
[----:B------:R-:W-:Y:S02]  /*3670*/  UIADD3 UR6, UR6, 0x4, URZ ;  /* 0x0000000406067890 */ /* 0x000fe4000fffe03f */
[----:B------:R-:W-:Y:S02]  /*3680*/  UMOV UR8, UR7 ;  /* 0x0000000700087c82 */ /* 0x000fe40008000000 */
[----:B------:R-:W-:Y:S02]  /*3690*/  UMOV UR10, UR34 ;  /* 0x00000022000a7c82 */ /* 0x000fe40008000000 */
[----:B------:R-:W-:Y:S01]  /*36a0*/  QGMMA.64x256x32.F32.E5M2.E5M2 R24, gdesc[UR8], R24, UP0 ;  /* 0x03e00000081879f3 */ /* 0x000fe2000bf03818 */
[----:B------:R-:W-:-:S02]  /*36b0*/  UIADD3 UR8, UR7, 0x2, URZ ;  /* 0x0000000207087890 */ /* 0x000fc4000fffe03f */
[----:B------:R-:W-:Y:S01]  /*36c0*/  UIADD3 UR10, UR34, 0x2, URZ ;  /* 0x00000002220a7890 */ /* 0x000fe2000fffe03f */
[----:B------:R-:W-:Y:S01]  /*36d0*/  UMOV UR9, 0x40000040 ;  /* 0x4000004000097882 */ /* 0x000fe20000000000 */
[----:B------:R-:W-:Y:S01]  /*36e0*/  UMOV UR11, 0x40000040 ;  /* 0x40000040000b7882 */ /* 0x000fe20000000000 */
[----:B------:R-:W-:-:S15]  /*36f0*/  UISETP.NE.AND UP0, UPT, UR6, UR35, UPT ;  /* 0x000000230600728c */ /* 0x000fde000bf05270 */
[----:B------:R-:W-:-:S07]  /*3700*/  NOP ;  /* 0x0000000000007918 */ /* 0x000fce0000000000 */
[----:B------:R-:W-:Y:S01]  /*3710*/  QGMMA.64x256x32.F32.E5M2.E5M2 R24, gdesc[UR8], R24 ;  /* 0x03e00000081879f3 */ /* 0x000fe20008703818 */
[----:B------:R-:W-:Y:S02]  /*3720*/  UIADD3 UR8, UR7, 0x4, URZ ;  /* 0x0000000407087890 */ /* 0x000fe4000fffe03f */
[----:B------:R-:W-:Y:S01]  /*3730*/  UIADD3 UR10, UR34, 0x4, URZ ;  /* 0x00000004220a7890 */ /* 0x000fe2000fffe03f */
[----:B------:R-:W-:Y:S01]  /*3740*/  UMOV UR9, 0x40000040 ;  /* 0x4000004000097882 */ /* 0x000fe20000000000 */
[----:B------:R-:W-:-:S15]  /*3750*/  UMOV UR11, 0x40000040 ;  /* 0x40000040000b7882 */ /* 0x000fde0000000000 */
[----:B------:R-:W-:-:S08]  /*3760*/  NOP ;  /* 0x0000000000007918 */ /* 0x000fd00000000000 */
[----:B------:R-:W-:Y:S01]  /*3770*/  QGMMA.64x256x32.F32.E5M2.E5M2 R24, gdesc[UR8], R24 ;  /* 0x03e00000081879f3 */ /* 0x000fe20008703818 */
[----:B------:R-:W-:Y:S02]  /*3780*/  UIADD3 UR8, UR7, 0x6, URZ ;  /* 0x0000000607087890 */ /* 0x000fe4000fffe03f */
[----:B------:R-:W-:Y:S01]  /*3790*/  UIADD3 UR10, UR34, 0x6, URZ ;  /* 0x00000006220a7890 */ /* 0x000fe2000fffe03f */
[----:B------:R-:W-:Y:S01]  /*37a0*/  UMOV UR9, 0x40000040 ;  /* 0x4000004000097882 */ /* 0x000fe20000000000 */
[----:B------:R-:W-:Y:S01]  /*37b0*/  UMOV UR11, 0x40000040 ;  /* 0x40000040000b7882 */ /* 0x000fe20000000000 */
[----:B------:R-:W-:-:S06]  /*37c0*/  USEL UR7, URZ, 0x1, UP0 ;  /* 0x000000013f077887 */ /* 0x000fcc0008000000 */
[----:B------:R-:W-:-:S15]  /*37d0*/  ISETP.NE.AND P0, PT, RZ, UR7, PT ;  /* 0x00000007ff007c0c */ /* 0x000fde000bf05270 */
[----:B------:R-:W-:-:S01]  /*37e0*/  NOP ;  /* 0x0000000000007918 */ /* 0x000fc20000000000 */
[----:B------:R-:W-:Y:S03]  /*37f0*/  QGMMA.64x256x32.F32.E5M2.E5M2 R24, gdesc[UR8], R24, gsb0 ;  /* 0x03e00000081879f3 */ /* 0x000fe60008003818 */
[----:B------:R-:W-:Y:S02]  /*3800*/  WARPGROUP.DEPBAR.LE gsb0, 0x1 ;  /* 0x00008000000079c5 */ /* 0x000fe40000010100 */
[----:B------:R-:W-:Y:S05]  /*3810*/  @!P0 BRA `(.L_x_31) ;  /* 0x0000000c00708947 */ /* 0x000fea0003800000 */
[----:B------:R-:W-:Y:S02]  /*3820*/  WARPGROUP.DEPBAR.LE gsb0, 0x0 ;  /* 0x00008000000079c5 */ /* 0x000fe40000010000 */
[----:B-----5:R-:W-:-:S01]  /*3830*/  FADD R227, R25, R227 ;  /* 0x000000e319e37221 */ /* 0x020fc20000000000 */
[----:B------:R-:W-:Y:S01]  /*3840*/  FADD R226, R26, R226 ;  /* 0x000000e21ae27221 */ /* 0x000fe20000000000 */
[----:B------:R-:W-:-:S01]  /*3850*/  FADD R225, R27, R225 ;  /* 0x000000e11be17221 */ /* 0x000fc20000000000 */
[----:B------:R-:W-:Y:S01]  /*3860*/  FADD R224, R28, R224 ;  /* 0x000000e01ce07221 */ /* 0x000fe20000000000 */
[----:B------:R-:W-:-:S01]  /*3870*/  FADD R223, R29, R223 ;  /* 0x000000df1ddf7221 */ /* 0x000fc20000000000 */
[----:B------:R2:W-:Y:S01]  /*3880*/  STL [R1+0xa0], R227 ;  /* 0x0000a0e301007387 */ /* 0x0005e20000100800 */
[----:B------:R-:W-:-:S01]  /*3890*/  FADD R222, R30, R222 ;  /* 0x000000de1ede7221 */ /* 0x000fc20000000000 */
[----:B------:R-:W-:Y:S01]  /*38a0*/  FADD R221, R31, R221 ;  /* 0x000000dd1fdd7221 */ /* 0x000fe20000000000 */
[----:B------:R-:W-:-:S01]  /*38b0*/  FADD R220, R32, R220 ;  /* 0x000000dc20dc7221 */ /* 0x000fc20000000000 */
[----:B------:R-:W-:Y:S01]  /*38c0*/  FADD R219, R33, R219 ;  /* 0x000000db21db7221 */ /* 0x000fe20000000000 */
[----:B------:R-:W-:-:S01]  /*38d0*/  FADD R218, R34, R218 ;  /* 0x000000da22da7221 */ /* 0x000fc20000000000 */
[----:B------:R-:W-:Y:S01]  /*38e0*/  FADD R217, R35, R217 ;  /* 0x000000d923d97221 */ /* 0x000fe20000000000 */
[----:B------:R-:W-:-:S01]  /*38f0*/  FADD R216, R36, R216 ;  /* 0x000000d824d87221 */ /* 0x000fc20000000000 */
[----:B------:R-:W-:Y:S01]  /*3900*/  FADD R215, R37, R215 ;  /* 0x000000d725d77221 */ /* 0x000fe20000000000 */
[----:B------:R-:W-:-:S01]  /*3910*/  FADD R214, R38, R214 ;  /* 0x000000d626d67221 */ /* 0x000fc20000000000 */
[----:B--2---:R-:W2:Y:S01]  /*3920*/  LDL.LU R227, [R1+0x28] ;  /* 0x0000280001e37983 */ /* 0x004ea20000300800 */
[----:B------:R-:W-:-:S01]  /*3930*/  FADD R213, R39, R213 ;  /* 0x000000d527d57221 */ /* 0x000fc20000000000 */
[----:B------:R-:W-:Y:S01]  /*3940*/  FADD R212, R40, R212 ;  /* 0x000000d428d47221 */ /* 0x000fe20000000000 */
[----:B------:R-:W-:-:S01]  /*3950*/  FADD R211, R41, R211 ;  /* 0x000000d329d37221 */ /* 0x000fc20000000000 */
[----:B------:R3:W-:Y:S01]  /*3960*/  STL [R1+0xa4], R226 ;  /* 0x0000a4e201007387 */ /* 0x0007e20000100800 */
[----:B------:R-:W-:-:S03]  /*3970*/  FADD R228, R24, R228 ;  /* 0x000000e418e47221 */ /* 0x000fc60000000000 */
[----:B---3--:R-:W3:Y:S04]  /*3980*/  LDL.LU R226, [R1+0x24] ;  /* 0x0000240001e27983 */ /* 0x008ee80000300800 */
[----:B------:R4:W-:Y:S04]  /*3990*/  STL [R1+0xa8], R225 ;  /* 0x0000a8e101007387 */ /* 0x0009e80000100800 */
[----:B----4-:R-:W4:Y:S04]  /*39a0*/  LDL.LU R225, [R1+0x20] ;  /* 0x0000200001e17983 */ /* 0x010f280000300800 */
[----:B------:R0:W-:Y:S04]  /*39b0*/  STL [R1+0xac], R224 ;  /* 0x0000ace001007387 */ /* 0x0001e80000100800 */
[----:B0-----:R-:W4:Y:S04]  /*39c0*/  LDL.LU R224, [R1+0x1c] ;  /* 0x00001c0001e07983 */ /* 0x001f280000300800 */
        /* <DEDUP_REMOVED lines=13> */
[----:B0-----:R-:W4:Y:S04]  /*3aa0*/  LDL.LU R217, [R1] ;  /* 0x0000000001d97983 */ /* 0x001f280000300800 */
[----:B------:R-:W-:Y:S04]  /*3ab0*/  STL [R1+0xcc], R216 ;  /* 0x0000ccd801007387 */ /* 0x000fe80000100800 */
[----:B------:R-:W-:Y:S04]  /*3ac0*/  STL [R1+0xd0], R215 ;  /* 0x0000d0d701007387 */ /* 0x000fe80000100800 */
[----:B------:R-:W-:Y:S04]  /*3ad0*/  STL [R1+0xd4], R214 ;  /* 0x0000d4d601007387 */ /* 0x000fe80000100800 */
[----:B------:R-:W-:Y:S04]  /*3ae0*/  STL [R1+0xd8], R213 ;  /* 0x0000d8d501007387 */ /* 0x000fe80000100800 */
[----:B------:R-:W-:Y:S04]  /*3af0*/  STL [R1+0xdc], R212 ;  /* 0x0000dcd401007387 */ /* 0x000fe80000100800 */
[----:B------:R0:W-:Y:S01]  /*3b00*/  STL [R1+0xe0], R211 ;  /* 0x0000e0d301007387 */ /* 0x0001e20000100800 */
[----:B--2---:R-:W-:-:S01]  /*3b10*/  FADD R227, R134, R227 ;  /* 0x000000e386e37221 */ /* 0x004fc20000000000 */
[----:B---3--:R-:W-:Y:S01]  /*3b20*/  FADD R226, R133, R226 ;  /* 0x000000e285e27221 */ /* 0x008fe20000000000 */
[----:B----4-:R-:W-:-:S01]  /*3b30*/  FADD R225, R132, R225 ;  /* 0x000000e184e17221 */ /* 0x010fc20000000000 */
[----:B------:R-:W-:Y:S01]  /*3b40*/  FADD R224, R131, R224 ;  /* 0x000000e083e07221 */ /* 0x000fe20000000000 */
[----:B------:R-:W-:-:S01]  /*3b50*/  FADD R223, R130, R223 ;  /* 0x000000df82df7221 */ /* 0x000fc20000000000 */
[----:B------:R-:W-:Y:S01]  /*3b60*/  FADD R222, R129, R222 ;  /* 0x000000de81de7221 */ /* 0x000fe20000000000 */
[----:B------:R-:W-:-:S01]  /*3b70*/  FADD R221, R128, R221 ;  /* 0x000000dd80dd7221 */ /* 0x000fc20000000000 */
[----:B------:R-:W-:Y:S01]  /*3b80*/  FADD R220, R127, R220 ;  /* 0x000000dc7fdc7221 */ /* 0x000fe20000000000 */
[----:B------:R-:W-:-:S01]  /*3b90*/  FADD R219, R126, R219 ;  /* 0x000000db7edb7221 */ /* 0x000fc20000000000 */
[----:B------:R-:W-:Y:S01]  /*3ba0*/  FADD R218, R125, R218 ;  /* 0x000000da7dda7221 */ /* 0x000fe20000000000 */
[----:B------:R-:W-:-:S05]  /*3bb0*/  FADD R217, R124, R217 ;  /* 0x000000d97cd97221 */ /* 0x000fca0000000000 */
[----:B------:R2:W-:Y:S04]  /*3bc0*/  STL [R1], R217 ;  /* 0x000000d901007387 */ /* 0x0005e80000100800 */
[----:B------:R3:W-:Y:S04]  /*3bd0*/  STL [R1+0x4], R218 ;  /* 0x000004da01007387 */ /* 0x0007e80000100800 */
[----:B------:R4:W-:Y:S04]  /*3be0*/  STL [R1+0x8], R219 ;  /* 0x000008db01007387 */ /* 0x0009e80000100800 */
[----:B------:R1:W-:Y:S04]  /*3bf0*/  STL [R1+0xc], R220 ;  /* 0x00000cdc01007387 */ /* 0x0003e80000100800 */
[----:B------:R1:W-:Y:S04]  /*3c00*/  STL [R1+0x10], R221 ;  /* 0x000010dd01007387 */ /* 0x0003e80000100800 */
[----:B------:R1:W-:Y:S04]  /*3c10*/  STL [R1+0x14], R222 ;  /* 0x000014de01007387 */ /* 0x0003e80000100800 */
[----:B------:R1:W-:Y:S04]  /*3c20*/  STL [R1+0x18], R223 ;  /* 0x000018df01007387 */ /* 0x0003e80000100800 */
[----:B------:R1:W-:Y:S04]  /*3c30*/  STL [R1+0x1c], R224 ;  /* 0x00001ce001007387 */ /* 0x0003e80000100800 */
[----:B0-----:R-:W4:Y:S04]  /*3c40*/  LDL.LU R211, [R1+0x2c] ;  /* 0x00002c0001d37983 */ /* 0x001f280000300800 */
[----:B------:R0:W-:Y:S04]  /*3c50*/  STL [R1+0x20], R225 ;  /* 0x000020e101007387 */ /* 0x0001e80000100800 */
[----:B------:R-:W4:Y:S04]  /*3c60*/  LDL.LU R212, [R1+0x30] ;  /* 0x0000300001d47983 */ /* 0x000f280000300800 */
[----:B------:R0:W-:Y:S04]  /*3c70*/  STL [R1+0x24], R226 ;  /* 0x000024e201007387 */ /* 0x0001e80000100800 */
[----:B------:R-:W4:Y:S04]  /*3c80*/  LDL.LU R213, [R1+0x34] ;  /* 0x0000340001d57983 */ /* 0x000f280000300800 */
[----:B------:R0:W-:Y:S04]  /*3c90*/  STL [R1+0x28], R227 ;  /* 0x000028e301007387 */ /* 0x0001e80000100800 */
[----:B------:R-:W4:Y:S04]  /*3ca0*/  LDL.LU R214, [R1+0x38] ;  /* 0x0000380001d67983 */ /* 0x000f280000300800 */
[----:B------:R-:W4:Y:S04]  /*3cb0*/  LDL.LU R215, [R1+0x3c] ;  /* 0x00003c0001d77983 */ /* 0x000f280000300800 */
[----:B------:R-:W4:Y:S04]  /*3cc0*/  LDL.LU R216, [R1+0x40] ;  /* 0x0000400001d87983 */ /* 0x000f280000300800 */
[----:B--2---:R-:W2:Y:S04]  /*3cd0*/  LDL.LU R217, [R1+0x44] ;  /* 0x0000440001d97983 */ /* 0x004ea80000300800 */
[----:B---3--:R-:W3:Y:S04]  /*3ce0*/  LDL.LU R218, [R1+0x48] ;  /* 0x0000480001da7983 */ /* 0x008ee80000300800 */
[----:B----4-:R-:W4:Y:S04]  /*3cf0*/  LDL.LU R219, [R1+0x4c] ;  /* 0x00004c0001db7983 */ /* 0x010f280000300800 */
[----:B-1----:R-:W4:Y:S04]  /*3d00*/  LDL.LU R220, [R1+0x50] ;  /* 0x0000500001dc7983 */ /* 0x002f280000300800 */
[----:B------:R-:W4:Y:S04]  /*3d10*/  LDL.LU R221, [R1+0x54] ;  /* 0x0000540001dd7983 */ /* 0x000f280000300800 */
[----:B------:R-:W4:Y:S04]  /*3d20*/  LDL.LU R222, [R1+0x58] ;  /* 0x0000580001de7983 */ /* 0x000f280000300800 */
[----:B------:R-:W4:Y:S04]  /*3d30*/  LDL.LU R223, [R1+0x5c] ;  /* 0x00005c0001df7983 */ /* 0x000f280000300800 */
[----:B------:R-:W4:Y:S04]  /*3d40*/  LDL.LU R224, [R1+0x60] ;  /* 0x0000600001e07983 */ /* 0x000f280000300800 */
[----:B0-----:R-:W4:Y:S04]  /*3d50*/  LDL.LU R225, [R1+0x64] ;  /* 0x0000640001e17983 */ /* 0x001f280000300800 */
[----:B------:R-:W4:Y:S04]  /*3d60*/  LDL.LU R226, [R1+0x68] ;  /* 0x0000680001e27983 */ /* 0x000f280000300800 */
[----:B------:R-:W4:Y:S01]  /*3d70*/  LDL.LU R227, [R1+0x6c] ;  /* 0x00006c0001e37983 */ /* 0x000f220000300800 */
[----:B------:R-:W-:-:S05]  /*3d80*/  FADD R211, R135, R211 ;  /* 0x000000d387d37221 */ /* 0x000fca0000000000 */
[----:B------:R0:W-:Y:S01]  /*3d90*/  STL [R1+0x2c], R211 ;  /* 0x00002cd301007387 */ /* 0x0001e20000100800 */
[----:B------:R-:W-:-:S03]  /*3da0*/  FADD R212, R136, R212 ;  /* 0x000000d488d47221 */ /* 0x000fc60000000000 */
[----:B0-----:R0:W5:Y:S01]  /*3db0*/  LDL.LU R211, [R1+0xe0] ;  /* 0x0000e00001d37983 */ /* 0x0011620000300800 */
[----:B------:R-:W-:-:S03]  /*3dc0*/  FADD R213, R137, R213 ;  /* 0x000000d589d57221 */ /* 0x000fc60000000000 */
[----:B------:R1:W-:Y:S01]  /*3dd0*/  STL [R1+0x30], R212 ;  /* 0x000030d401007387 */ /* 0x0003e20000100800 */
[----:B------:R-:W-:-:S01]  /*3de0*/  FADD R214, R138, R214 ;  /* 0x000000d68ad67221 */ /* 0x000fc20000000000 */
[----:B------:R-:W-:Y:S02]  /*3df0*/  FADD R215, R139, R215 ;  /* 0x000000d78bd77221 */ /* 0x000fe40000000000 */
[----:B-1----:R0:W5:Y:S01]  /*3e00*/  LDL.LU R212, [R1+0xdc] ;  /* 0x0000dc0001d47983 */ /* 0x0021620000300800 */
[----:B------:R-:W-:-:S03]  /*3e10*/  FADD R216, R140, R216 ;  /* 0x000000d88cd87221 */ /* 0x000fc60000000000 */
[----:B------:R1:W-:Y:S01]  /*3e20*/  STL [R1+0x34], R213 ;  /* 0x000034d501007387 */ /* 0x0003e20000100800 */
[----:B--2---:R-:W-:-:S03]  /*3e30*/  FADD R217, R141, R217 ;  /* 0x000000d98dd97221 */ /* 0x004fc60000000000 */
[----:B-1----:R0:W5:Y:S01]  /*3e40*/  LDL.LU R213, [R1+0xd8] ;  /* 0x0000d80001d57983 */ /* 0x0021620000300800 */
[----:B---3--:R-:W-:-:S03]  /*3e50*/  FADD R218, R142, R218 ;  /* 0x000000da8eda7221 */ /* 0x008fc60000000000 */
[----:B------:R1:W-:Y:S01]  /*3e60*/  STL [R1+0x38], R214 ;  /* 0x000038d601007387 */ /* 0x0003e20000100800 */
[----:B----4-:R-:W-:-:S01]  /*3e70*/  FADD R219, R143, R219 ;  /* 0x000000db8fdb7221 */ /* 0x010fc20000000000 */
[----:B------:R-:W-:Y:S02]  /*3e80*/  FADD R220, R144, R220 ;  /* 0x000000dc90dc7221 */ /* 0x000fe40000000000 */
[----:B-1----:R0:W5:Y:S04]  /*3e90*/  LDL.LU R214, [R1+0xd4] ;  /* 0x0000d40001d67983 */ /* 0x0021680000300800 */
[----:B------:R1:W-:Y:S01]  /*3ea0*/  STL [R1+0x3c], R215 ;  /* 0x00003cd701007387 */ /* 0x0003e20000100800 */
[----:B------:R-:W-:-:S01]  /*3eb0*/  FADD R221, R145, R221 ;  /* 0x000000dd91dd7221 */ /* 0x000fc20000000000 */
[----:B------:R-:W-:-:S02]  /*3ec0*/  FADD R222, R146, R222 ;  /* 0x000000de92de7221 */ /* 0x000fc40000000000 */
[----:B-1----:R0:W5:Y:S04]  /*3ed0*/  LDL.LU R215, [R1+0xd0] ;  /* 0x0000d00001d77983 */ /* 0x0021680000300800 */
[----:B------:R1:W-:Y:S01]  /*3ee0*/  STL [R1+0x40], R216 ;  /* 0x000040d801007387 */ /* 0x0003e20000100800 */
[----:B------:R-:W-:-:S03]  /*3ef0*/  FADD R223, R147, R223 ;  /* 0x000000df93df7221 */ /* 0x000fc60000000000 */
        /* <DEDUP_REMOVED lines=13> */
[----:B------:R1:W-:Y:S04]  /*3fd0*/  STL [R1+0x54], R221 ;  /* 0x000054dd01007387 */ /* 0x0003e80000100800 */
        /* <DEDUP_REMOVED lines=12> */
[----:B-1----:R0:W5:Y:S01]  /*40a0*/  LDL.LU R227, [R1+0xa0] ;  /* 0x0000a00001e37983 */ /* 0x0021620000300800 */
        /* <DEDUP_REMOVED lines=82> */
[----:B0-----:R-:W-:-:S06]  /*45d0*/  UMOV UR6, URZ ;  /* 0x0000003f00067c82 */ /* 0x001fcc0008000000 */
.L_x_31:
[----:B------:R-:W-:Y:S05]  /*45e0*/  @!P1 BRA `(.L_x_32) ;  /* 0x0000000000049947 */ /* 0x000fea0003800000 */
[----:B------:R-:W-:Y:S01]  /*45f0*/  BPT.TRAP 0x1 ;  /* 0x000000040000795c */ /* 0x000fe20000300000 */
.L_x_32:
[----:B------:R2:W-:Y:S04]  /*4600*/  STL [R1+0xa4], R2 ;  /* 0x0000a40201007387 */ /* 0x0005e80000100800 */
[----:B--2---:R-:W2:Y:S04]  /*4610*/  LDL R2, [R1+0x70] ;  /* 0x0000700001027983 */ /* 0x004ea80000100800 */
[----:B-----5:R3:W-:Y:S04]  /*4620*/  STL [R1+0xa0], R0 ;  /* 0x0000a00001007387 */ /* 0x0207e80000100800 */
[----:B---3--:R-:W3:Y:S01]  /*4630*/  LDL R0, [R1+0x78] ;  /* 0x0000780001007983 */ /* 0x008ee20000100800 */
[----:B-1----:R-:W-:Y:S01]  /*4640*/  IMAD.U32 R229, RZ, RZ, UR33 ;  /* 0x00000021ffe57e24 */ /* 0x002fe2000f8e00ff */
[----:B--2---:R-:W-:-:S02]  /*4650*/  ISETP.NE.AND P0, PT, R2, RZ, PT ;  /* 0x000000ff0200720c */ /* 0x004fc40003f05270 */
[----:B------:R1:W5:Y:S11]  /*4660*/  LDL.LU R2, [R1+0xa4] ;  /* 0x0000a40001027983 */ /* 0x0003760000300800 */
[----:B------:R-:W-:-:S05]  /*4670*/  @P0 LEA R229, R229, UR22, 0x3 ;  /* 0x00000016e5e50c11 */ /* 0x000fca000f8e18ff */
[----:B------:R-:W-:-:S05]  /*4680*/  @P0 VIADD R229, R229, 0x28 ;  /* 0x00000028e5e50836 */ /* 0x000fca0000000000 */
[----:B---3--:R-:W-:Y:S02]  /*4690*/  @P0 PRMT R229, R0, 0x654, R229 ;  /* 0x0000065400e50816 */ /* 0x008fe400000000e5 */
[----:B------:R1:W5:Y:S01]  /*46a0*/  LDL.LU R0, [R1+0xa0] ;  /* 0x0000a00001007983 */ /* 0x0003620000300800 */
[----:B------:R-:W-:Y:S01]  /*46b0*/  UISETP.GT.U32.AND UP0, UPT, UR15, 0x1, UPT ;  /* 0x000000010f00788c */ /* 0x000fe2000bf04070 */
[----:B------:R1:W-:Y:S05]  /*46c0*/  @P0 SYNCS.ARRIVE.TRANS64.RED.A1T0 RZ, [R229+URZ], RZ ;  /* 0x000000ffe5ff09a7 */ /* 0x0003ea000810043f */
[----:B------:R-:W-:-:S13]  /*46d0*/  PLOP3.LUT P0, PT, PT, PT, UP0, 0x80, 0x0 ;  /* 0x000000000000781c */ /* 0x000fda0003f0f008 */
[----:B-1----:R-:W-:Y:S05]  /*46e0*/  @P0 BRA `(.L_x_33) ;  /* 0x0000000000040947 */ /* 0x002fea0003800000 */
[----:B------:R-:W-:Y:S01]  /*46f0*/  BPT.TRAP 0x1 ;  /* 0x000000040000795c */ /* 0x000fe20000300000 */
.L_x_33:
[----:B------:R-:W-:Y:S02]  /*4700*/  UISETP.GT.AND UP2, UPT, UR25, 0x1, UPT ;  /* 0x000000011900788c */ /* 0x000fe4000bf44270 */
[----:B------:R-:W-:Y:S02]  /*4710*/  UIADD3 UR23, UR23, 0x1, URZ ;  /* 0x0000000117177890 */ /* 0x000fe4000fffe03f */
[----:B------:R-:W-:Y:S02]  /*4720*/  UIADD3 UR33, UR33, 0x1, URZ ;  /* 0x0000000121217890 */ /* 0x000fe4000fffe03f */
[----:B------:R-:W-:Y:S01]  /*4730*/  PLOP3.LUT P0, PT, PT, PT, UP2, 0x80, 0x0 ;  /* 0x000000000000781c */ /* 0x000fe20003f0f028 */
[----:B------:R-:W-:Y:S02]  /*4740*/  UISETP.NE.AND UP0, UPT, UR23, 0x5, UPT ;  /* 0x000000051700788c */ /* 0x000fe4000bf05270 */
[----:B------:R-:W-:Y:S02]  /*4750*/  UIADD3 UR9, UR25, -0x1, URZ ;  /* 0xffffffff19097890 */ /* 0x000fe4000fffe03f */
[----:B------:R-:W-:-:S02]  /*4760*/  USEL UR8, URZ, 0x1, UP0 ;  /* 0x000000013f087887 */ /* 0x000fc40008000000 */
[----:B------:R-:W-:Y:S02]  /*4770*/  UISETP.NE.AND UP1, UPT, UR33, 0x5, UPT ;  /* 0x000000052100788c */ /* 0x000fe4000bf25270 */
[----:B------:R-:W-:Y:S02]  /*4780*/  ULOP3.LUT UR24, UR24, UR8, URZ, 0x3c, !UPT ;  /* 0x0000000818187292 */ /* 0x000fe4000f8e3c3f */
[----:B------:R-:W-:Y:S02]  /*4790*/  USEL UR23, UR23, URZ, UP0 ;  /* 0x0000003f17177287 */ /* 0x000fe40008000000 */
[----:B------:R-:W-:Y:S01]  /*47a0*/  USEL UR33, UR33, URZ, UP1 ;  /* 0x0000003f21217287 */ /* 0x000fe20008800000 */
[----:B------:R-:W-:Y:S01]  /*47b0*/  UMOV UR8, 0x1 ;  /* 0x0000000100087882 */ /* 0x000fe20000000000 */
[----:B------:R-:W-:Y:S01]  /*47c0*/  UMOV UR25, UR9 ;  /* 0x0000000900197c82 */ /* 0x000fe20008000000 */
[----:B------:R-:W-:Y:S09]  /*47d0*/  @P0 BRA `(.L_x_34) ;  /* 0xffffffec00300947 */ /* 0x000ff2000383ffff */
.L_x_26:
[----:B------:R-:W-:-:S04]  /*47e0*/  UISETP.NE.AND UP0, UPT, UR6, URZ, UPT ;  /* 0x0000003f0600728c */ /* 0x000fc8000bf05270 */
[----:B------:R-:W-:-:S06]  /*47f0*/  USEL UR6, URZ, 0x1, !UP0 ;  /* 0x000000013f067887 */ /* 0x000fcc000c000000 */
[----:B------:R-:W-:-:S13]  /*4800*/  ISETP.NE.AND P0, PT, RZ, UR6, PT ;  /* 0x00000006ff007c0c */ /* 0x000fda000bf05270 */
[----:B------:R-:W-:Y:S05]  /*4810*/  @!P0 BRA `(.L_x_35) ;  /* 0x0000000c00c48947 */ /* 0x000fea0003800000 */
[----:B------:R-:W-:Y:S02]  /*4820*/  WARPGROUP.DEPBAR.LE gsb0, 0x0 ;  /* 0x00008000000079c5 */ /* 0x000fe40000010000 */
[----:B-----5:R-:W-:Y:S01]  /*4830*/  FADD R227, R25, R227 ;  /* 0x000000e319e37221 */ /* 0x020fe20000000000 */
[----:B------:R-:W-:-:S04]  /*4840*/  FADD R228, R24, R228 ;  /* 0x000000e418e47221 */ /* 0x000fc80000000000 */
[----:B------:R1:W-:Y:S04]  /*4850*/  STL [R1+0xa0], R227 ;  /* 0x0000a0e301007387 */ /* 0x0003e80000100800 */
[----:B-1----:R-:W2:Y:S04]  /*4860*/  LDL.LU R227, [R1+0x6c] ;  /* 0x00006c0001e37983 */ /* 0x002ea80000300800 */
[----:B--2---:R1:W-:Y:S04]  /*4870*/  STL [R1+0xa4], R227 ;  /* 0x0000a4e301007387 */ /* 0x0043e80000100800 */
        /* <DEDUP_REMOVED lines=52> */
[----:B-1----:R-:W2:Y:S01]  /*4bc0*/  LDL.LU R227, [R1] ;  /* 0x0000000001e37983 */ /* 0x002ea20000300800 */
[----:B------:R-:W-:Y:S01]  /*4bd0*/  FADD R226, R26, R226 ;  /* 0x000000e21ae27221 */ /* 0x000fe20000000000 */
        /* <DEDUP_REMOVED lines=97> */
[----:B--2---:R-:W-:-:S05]  /*51f0*/  FADD R227, R124, R227 ;  /* 0x000000e37ce37221 */ /* 0x004fca0000000000 */
[----:B------:R1:W-:Y:S04]  /*5200*/  STL [R1], R227 ;  /* 0x000000e301007387 */ /* 0x0003e80000100800 */
[----:B-1----:R-:W2:Y:S02]  /*5210*/  LDL.LU R227, [R1+0x10c] ;  /* 0x00010c0001e37983 */ /* 0x002ea40000300800 */
[----:B--2---:R-:W-:-:S05]  /*5220*/  FADD R227, R125, R227 ;  /* 0x000000e37de37221 */ /* 0x004fca0000000000 */
[----:B------:R1:W-:Y:S04]  /*5230*/  STL [R1+0x4], R227 ;  /* 0x000004e301007387 */ /* 0x0003e80000100800 */
        /* <DEDUP_REMOVED lines=78> */
[----:B-1----:R1:W5:Y:S02]  /*5720*/  LDL.LU R227, [R1+0xa0] ;  /* 0x0000a00001e37983 */ /* 0x0023640000300800 */
.L_x_35:
[----:B------:R-:W-:-:S04]  /*5730*/  IMAD.U32 R229, RZ, RZ, UR26 ;  /* 0x0000001affe57e24 */ /* 0x000fc8000f8e00ff */
[----:B------:R2:W-:Y:S01]  /*5740*/  SYNCS.ARRIVE.TRANS64.A1T0 RZ, [R229+UR28], RZ ;  /* 0x000000ffe5ff79a7 */ /* 0x0005e2000810001c */
[----:B------:R-:W-:Y:S02]  /*5750*/  WARPGROUP.DEPBAR.LE gsb0, 0x0 ;  /* 0x00008000000079c5 */ /* 0x000fe40000010000 */
[----:B------:R-:W3:Y:S02]  /*5760*/  LDC R24, c[0x0][0x28c] ;  /* 0x0000a300ff187b82 */ /* 0x000ee40000000800 */
[----:B---3--:R-:W-:-:S13]  /*5770*/  ISETP.GE.AND P0, PT, R24, 0x1, PT ;  /* 0x000000011800780c */ /* 0x008fda0003f06270 */
[----:B--2---:R-:W-:Y:S05]  /*5780*/  @!P0 BRA `(.L_x_36) ;  /* 0x0000000000688947 */ /* 0x004fea0003800000 */
[----:B------:R-:W-:-:S06]  /*5790*/  UISETP.NE.AND UP0, UPT, UR30, 0x3, UPT ;  /* 0x000000031e00788c */ /* 0x000fcc000bf05270 */
[----:B------:R-:W-:-:S13]  /*57a0*/  PLOP3.LUT P0, PT, PT, PT, UP0, 0x80, 0x0 ;  /* 0x000000000000781c */ /* 0x000fda0003f0f008 */
[----:B------:R-:W-:Y:S05]  /*57b0*/  @!P0 BRA `(.L_x_37) ;  /* 0x0000000000048947 */ /* 0x000fea0003800000 */
[----:B------:R-:W-:Y:S01]  /*57c0*/  BPT.TRAP 0x1 ;  /* 0x000000040000795c */ /* 0x000fe20000300000 */
.L_x_37:
[----:B-----5:R2:W-:Y:S04]  /*57d0*/  STL [R1+0xa4], R2 ;  /* 0x0000a40201007387 */ /* 0x0205e80000100800 */
[----:B--2---:R-:W2:Y:S04]  /*57e0*/  LDL R2, [R1+0x70] ;  /* 0x0000700001027983 */ /* 0x004ea80000100800 */
[----:B------:R3:W-:Y:S04]  /*57f0*/  STL [R1+0xa0], R0 ;  /* 0x0000a00001007387 */ /* 0x0007e80000100800 */
[----:B---3--:R-:W3:Y:S01]  /*5800*/  LDL R0, [R1+0x78] ;  /* 0x0000780001007983 */ /* 0x008ee20000100800 */
[----:B--2---:R-:W-:-:S03]  /*5810*/  ISETP.NE.AND P0, PT, R2, RZ, PT ;  /* 0x000000ff0200720c */ /* 0x004fc60003f05270 */
[----:B------:R2:W5:Y:S10]  /*5820*/  LDL.LU R2, [R1+0xa4] ;  /* 0x0000a40001027983 */ /* 0x0005740000300800 */
[----:B------:R-:W-:-:S05]  /*5830*/  VOTEU.ANY UP0, P0 ;  /* 0x00000000003f7886 */ /* 0x000fca0000000100 */
[----:B------:R-:W-:-:S06]  /*5840*/  @UP0 UIADD3 UR6, UR19, UR5, URZ ;  /* 0x0000000513060290 */ /* 0x000fcc000fffe03f */
[----:B------:R-:W-:Y:S02]  /*5850*/  IMAD.U32 R24, RZ, RZ, UR6 ;  /* 0x00000006ff187e24 */ /* 0x000fe4000f8e00ff */
[----:B------:R-:W-:Y:S02]  /*5860*/  IMAD.U32 R27, RZ, RZ, UR6 ;  /* 0x00000006ff1b7e24 */ /* 0x000fe4000f8e00ff */
[----:B------:R-:W-:-:S05]  /*5870*/  @P0 IMAD.WIDE.U32 R24, R24, -0x33333333, RZ ;  /* 0xcccccccd18180825 */ /* 0x000fca00078e00ff */
[----:B------:R-:W-:-:S05]  /*5880*/  @P0 SHF.R.U32.HI R24, RZ, 0x2, R25 ;  /* 0x00000002ff180819 */ /* 0x000fca0000011619 */
[----:B------:R-:W-:-:S05]  /*5890*/  @P0 IMAD R24, R24, -0x5, R27 ;  /* 0xfffffffb18180824 */ /* 0x000fca00078e021b */
[----:B------:R-:W-:-:S05]  /*58a0*/  @P0 LEA R24, R24, UR22, 0x3 ;  /* 0x0000001618180c11 */ /* 0x000fca000f8e18ff */
[----:B------:R-:W-:-:S05]  /*58b0*/  @P0 VIADD R24, R24, 0x28 ;  /* 0x0000002818180836 */ /* 0x000fca0000000000 */
[----:B---3--:R-:W-:Y:S02]  /*58c0*/  @P0 PRMT R24, R0, 0x654, R24 ;  /* 0x0000065400180816 */ /* 0x008fe40000000018 */
[----:B------:R2:W5:Y:S01]  /*58d0*/  LDL.LU R0, [R1+0xa0] ;  /* 0x0000a00001007983 */ /* 0x0005620000300800 */
[----:B------:R-:W-:Y:S01]  /*58e0*/  UISETP.GT.U32.AND UP0, UPT, UR15, 0x1, UPT ;  /* 0x000000010f00788c */ /* 0x000fe2000bf04070 */
[----:B------:R2:W-:Y:S05]  /*58f0*/  @P0 SYNCS.ARRIVE.TRANS64.RED.A1T0 RZ, [R24+URZ], RZ ;  /* 0x000000ff18ff09a7 */ /* 0x0005ea000810043f */
[----:B------:R-:W-:-:S13]  /*5900*/  PLOP3.LUT P0, PT, PT, PT, UP0, 0x80, 0x0 ;  /* 0x000000000000781c */ /* 0x000fda0003f0f008 */
[----:B--2---:R-:W-:Y:S05]  /*5910*/  @P0 BRA `(.L_x_36) ;  /* 0x0000000000040947 */ /* 0x004fea0003800000 */
[----:B------:R-:W-:Y:S01]  /*5920*/  BPT.TRAP 0x1 ;  /* 0x000000040000795c */ /* 0x000fe20000300000 */
.L_x_36:
[----:B-----5:R2:W-:Y:S01]  /*5930*/  STL [R1+0xa0], R0 ;  /* 0x0000a00001007387 */ /* 0x0205e20000100800 */
[----:B------:R-:W-:Y:S01]  /*5940*/  IMAD.U32 R24, RZ, RZ, UR27 ;  /* 0x0000001bff187e24 */ /* 0x000fe2000f8e00ff */
[----:B------:R-:W-:Y:S01]  /*5950*/  UIADD3 UR5, UR29, UR5, URZ ;  /* 0x000000051d057290 */ /* 0x000fe2000fffe03f */
[----:B------:R-:W3:Y:S01]  /*5960*/  LDC R35, c[0x0][0x288] ;  /* 0x0000a200ff237b82 */ /* 0x000ee20000000800 */
[----:B--2---:R-:W2:Y:S02]  /*5970*/  LDL R0, [R1+0x8c] ;  /* 0x00008c0001007983 */ /* 0x004ea40000100800 */
[----:B------:R-:W-:Y:S01]  /*5980*/  SHF.L.U32 R24, R24, 0x1f, RZ ;  /* 0x0000001f18187819 */ /* 0x000fe200000006ff */
[----:B------:R-:W-:Y:S02]  /*5990*/  UISETP.GT.U32.AND UP0, UPT, UR5, 0x4, UPT ;  /* 0x000000040500788c */ /* 0x000fe4000bf04070 */
[----:B------:R-:W-:Y:S01]  /*59a0*/  UISETP.GE.U32.AND UP1, UPT, UR29, 0x5, UPT ;  /* 0x000000051d00788c */ /* 0x000fe2000bf26070 */
[----:B------:R-:W4:Y:S01]  /*59b0*/  SYNCS.PHASECHK.TRANS64.TRYWAIT P0, [UR18+0x8], R24 ;  /* 0x00000818ff0075a7 */ /* 0x000f220008000152 */
[----:B------:R-:W-:-:S02]  /*59c0*/  UISETP.LT.U32.AND UP0, UPT, UR29, 0x5, UP0 ;  /* 0x000000051d00788c */ /* 0x000fc40008701070 */
[----:B------:R-:W-:Y:S02]  /*59d0*/  UIMAD.WIDE.U32 UR6, UR5, -0x33333333, URZ ;  /* 0xcccccccd050678a5 */ /* 0x000fe4000f8e003f */
[----:B------:R-:W-:Y:S02]  /*59e0*/  USEL UR8, URZ, 0x1, !UP0 ;  /* 0x000000013f087887 */ /* 0x000fe4000c000000 */
[----:B------:R-:W-:Y:S01]  /*59f0*/  USHF.R.U32.HI UR6, URZ, 0x2, UR7 ;  /* 0x000000023f067899 */ /* 0x000fe20008011607 */
[----:B--2---:R-:W-:Y:S02]  /*5a00*/  IMAD.SHL.U32 R32, R0, 0x2, RZ ;  /* 0x0000000200207824 */ /* 0x004fe400078e00ff */
[----:B------:R2:W5:Y:S01]  /*5a10*/  LDL.LU R0, [R1+0xa0] ;  /* 0x0000a00001007983 */ /* 0x0005620000300800 */
[----:B------:R-:W-:Y:S02]  /*5a20*/  ULOP3.LUT UR4, UR4, UR8, URZ, 0x3c, !UPT ;  /* 0x0000000804047292 */ /* 0x000fe4000f8e3c3f */
[----:B------:R-:W-:Y:S01]  /*5a30*/  UIMAD UR5, UR6, -0x5, UR5 ;  /* 0xfffffffb060578a4 */ /* 0x000fe2000f8e0205 */
[----:B------:R-:W-:Y:S01]  /*5a40*/  SHF.R.S32.HI R33, RZ, 0x1f, R32 ;  /* 0x0000001fff217819 */ /* 0x000fe20000011420 */
[----:B------:R-:W-:Y:S01]  /*5a50*/  @UP1 ULOP3.LUT UR4, UR4, 0x1, UR6, 0x78, !UPT ;  /* 0x0000000104041892 */ /* 0x000fe2000f8e7806 */
[----:B---34-:R-:W-:Y:S11]  /*5a60*/  @!P0 BRA `(.L_x_38) ;  /* 0x000000a800c08947 */ /* 0x018ff60003800000 */
.L_x_325:
[----:B------:R4:W-:Y:S01]  /*5a70*/  STL [R1+0xa8], R3 ;  /* 0x0000a80301007387 */ /* 0x0009e20000100800 */
[----:B------:R-:W-:Y:S01]  /*5a80*/  ULDC.64 UR6, c[0x0][0x5d0] ;  /* 0x0001740000067ab9 */ /* 0x000fe20000000a00 */
[----:B------:R-:W-:Y:S02]  /*5a90*/  ULDC UR8, c[0x0][0x284] ;  /* 0x0000a10000087ab9 */ /* 0x000fe40000000800 */
[----:B----4-:R-:W4:Y:S04]  /*5aa0*/  LDL.LU R3, [R1+0x88] ;  /* 0x0000880001037983 */ /* 0x010f280000300800 */
[----:B------:R0:W-:Y:S04]  /*5ab0*/  STL [R1+0xa4], R2 ;  /* 0x0000a40201007387 */ /* 0x0001e80000100800 */
[----:B0-----:R-:W2:Y:S04]  /*5ac0*/  LDL R2, [R1+0x84] ;  /* 0x0000840001027983 */ /* 0x001ea80000100800 */
[----:B-----5:R0:W-:Y:S04]  /*5ad0*/  STL [R1+0xa0], R0 ;  /* 0x0000a00001007387 */ /* 0x0201e80000100800 */
[----:B0-----:R-:W3:Y:S01]  /*5ae0*/  LDL R0, [R1+0x74] ;  /* 0x0000740001007983 */ /* 0x001ee20000100800 */
[----:B----4-:R-:W-:-:S03]  /*5af0*/  IMAD.SHL.U32 R37, R3, 0x100, RZ ;  /* 0x0000010003257824 */ /* 0x010fc600078e00ff */
[----:B------:R0:W5:Y:S01]  /*5b00*/  LDL.LU R3, [R1+0xa8] ;  /* 0x0000a80001037983 */ /* 0x0001620000300800 */
[----:B--2---:R-:W-:-:S03]  /*5b10*/  IMAD.SHL.U32 R34, R2, 0x40, RZ ;  /* 0x0000004002227824 */ /* 0x004fc600078e00ff */
[----:B------:R0:W5:Y:S01]  /*5b20*/  LDL.LU R2, [R1+0xa4] ;  /* 0x0000a40001027983 */ /* 0x0001620000300800 */
[----:B---3--:R-:W-:Y:S01]  /*5b30*/  SHF.R.S32.HI R38, RZ, 0x1f, R0 ;  /* 0x0000001fff267819 */ /* 0x008fe20000011400 */
[----:B------:R-:W-:-:S04]  /*5b40*/  IMAD.WIDE.U32 R24, R0, UR6, R32 ;  /* 0x0000000600187c25 */ /* 0x000fc8000f8e0020 */
[----:B------:R-:W-:-:S04]  /*5b50*/  IMAD R26, R38, UR6, RZ ;  /* 0x00000006261a7c24 */ /* 0x000fc8000f8e02ff */
[----:B------:R-:W-:Y:S02]  /*5b60*/  IMAD R27, R0, UR7, R26 ;  /* 0x00000007001b7c24 */ /* 0x000fe4000f8e021a */
[----:B------:R0:W5:Y:S01]  /*5b70*/  LDL.LU R0, [R1+0xa0] ;  /* 0x0000a00001007983 */ /* 0x0001620000300800 */
[----:B------:R-:W-:-:S04]  /*5b80*/  ISETP.GE.AND P0, PT, R34, UR8, PT ;  /* 0x0000000822007c0c */ /* 0x000fc8000bf06270 */
[C---:B------:R-:W-:Y:S02]  /*5b90*/  ISETP.GE.OR P0, PT, R37.reuse, R35, P0 ;  /* 0x000000232500720c */ /* 0x040fe40000706670 */
[----:B------:R-:W-:Y:S02]  /*5ba0*/  SHF.R.S32.HI R36, RZ, 0x1f, R37 ;  /* 0x0000001fff247819 */ /* 0x000fe40000011425 */
[----:B------:R-:W-:-:S04]  /*5bb0*/  IADD3 R24, P1, R37, R24, RZ ;  /* 0x0000001825187210 */ /* 0x000fc80007f3e0ff */
[----:B------:R-:W-:-:S05]  /*5bc0*/  IADD3.X R25, R36, R25, R27, P1, !PT ;  /* 0x0000001924197210 */ /* 0x000fca0000ffe41b */
[----:B0-----:R-:W-:Y:S05]  /*5bd0*/  @P0 BRA `(.L_x_39) ;  /* 0x0000008c00d40947 */ /* 0x001fea0003800000 */
[----:B------:R0:W-:Y:S01]  /*5be0*/  STL.64 [R1+0xb0], R4 ;  /* 0x0000b00401007387 */ /* 0x0001e20000100a00 */
[----:B------:R-:W2:Y:S01]  /*5bf0*/  LDC.64 R28, c[0x0][0x5c8] ;  /* 0x00017200ff1c7b82 */ /* 0x000ea20000000a00 */
[----:B------:R-:W-:Y:S02]  /*5c00*/  ULDC.64 UR6, c[0x0][0x5c0] ;  /* 0x0001700000067ab9 */ /* 0x000fe40000000a00 */
[----:B0-----:R-:W3:Y:S04]  /*5c10*/  LDL.64 R4, [R1+0x90] ;  /* 0x0000900001047983 */ /* 0x001ee80000100a00 */
[----:B-----5:R0:W-:Y:S04]  /*5c20*/  STL [R1+0xa8], R3 ;  /* 0x0000a80301007387 */ /* 0x0201e80000100800 */
[----:B0-----:R-:W3:Y:S04]  /*5c30*/  LDL.LU R3, [R1+0x84] ;  /* 0x0000840001037983 */ /* 0x001ee80000300800 */
[----:B------:R0:W-:Y:S04]  /*5c40*/  STL [R1+0xa4], R2 ;  /* 0x0000a40201007387 */ /* 0x0001e80000100800 */
[----:B0-----:R-:W4:Y:S04]  /*5c50*/  LDL R2, [R1+0x8c] ;  /* 0x00008c0001027983 */ /* 0x001f280000100800 */
[----:B------:R0:W-:Y:S04]  /*5c60*/  STL [R1+0xa0], R0 ;  /* 0x0000a00001007387 */ /* 0x0001e80000100800 */
[----:B0-----:R-:W4:Y:S01]  /*5c70*/  LDL R0, [R1+0x98] ;  /* 0x0000980001007983 */ /* 0x001f220000100800 */
[----:B---3--:R-:W-:-:S03]  /*5c80*/  IMAD.WIDE R30, R3, 0x40, R4 ;  /* 0x00000040031e7825 */ /* 0x008fc600078e0204 */
[----:B------:R0:W5:Y:S01]  /*5c90*/  LDL.LU.64 R4, [R1+0xb0] ;  /* 0x0000b00001047983 */ /* 0x0001620000300a00 */
[-C--:B--2---:R-:W-:Y:S02]  /*5ca0*/  IMAD R26, R31, R28.reuse, RZ ;  /* 0x0000001c1f1a7224 */ /* 0x084fe400078e02ff */
[C---:B------:R-:W-:Y:S01]  /*5cb0*/  IMAD.WIDE.U32 R24, R30.reuse, R28, R24 ;  /* 0x0000001c1e187225 */ /* 0x040fe200078e0018 */
[----:B------:R0:W5:Y:S03]  /*5cc0*/  LDL.LU R3, [R1+0xa8] ;  /* 0x0000a80001037983 */ /* 0x0001660000300800 */
[----:B------:R-:W-:Y:S01]  /*5cd0*/  IMAD R27, R30, R29, R26 ;  /* 0x0000001d1e1b7224 */ /* 0x000fe200078e021a */
[----:B------:R-:W-:Y:S02]  /*5ce0*/  LEA R26, P0, R28, R24, 0x3 ;  /* 0x000000181c1a7211 */ /* 0x000fe400078018ff */
[----:B------:R-:W-:Y:S01]  /*5cf0*/  IADD3 R24, P1, R24, UR6, RZ ;  /* 0x0000000618187c10 */ /* 0x000fe2000ff3e0ff */
[----:B------:R-:W-:Y:S01]  /*5d00*/  IMAD.IADD R27, R25, 0x1, R27 ;  /* 0x00000001191b7824 */ /* 0x000fe200078e021b */
[----:B------:R-:W-:-:S04]  /*5d10*/  IADD3 R26, P3, R26, UR6, RZ ;  /* 0x000000061a1a7c10 */ /* 0x000fc8000ff7e0ff */
[----:B------:R-:W-:Y:S01]  /*5d20*/  LEA.HI.X R29, R28, R27, R29, 0x3, P0 ;  /* 0x0000001b1c1d7211 */ /* 0x000fe200000f1c1d */
[----:B----4-:R-:W-:Y:S01]  /*5d30*/  IMAD R28, R2, -0x2, R35 ;  /* 0xfffffffe021c7824 */ /* 0x010fe200078e0223 */
[----:B------:R-:W-:Y:S01]  /*5d40*/  FSETP.NEU.AND P0, PT, RZ, UR31, PT ;  /* 0x0000001fff007c0b */ /* 0x000fe2000bf0d000 */
[----:B------:R0:W5:Y:S01]  /*5d50*/  LDL.LU R2, [R1+0xa4] ;  /* 0x0000a40001027983 */ /* 0x0001620000300800 */
[----:B------:R-:W-:Y:S01]  /*5d60*/  IADD3.X R25, R27, UR7, RZ, P1, !PT ;  /* 0x000000071b197c10 */ /* 0x000fe20008ffe4ff */
[----:B------:R-:W-:Y:S01]  /*5d70*/  BSSY B0, `(.L_x_39) ;  /* 0x00008db000007945 */ /* 0x000fe20003800000 */
[----:B------:R-:W-:Y:S01]  /*5d80*/  IADD3.X R27, R29, UR7, RZ, P3, !PT ;  /* 0x000000071d1b7c10 */ /* 0x000fe20009ffe4ff */
[----:B------:R-:W-:Y:S02]  /*5d90*/  IMAD.IADD R39, R0, 0x1, -R34 ;  /* 0x0000000100277824 */ /* 0x000fe400078e0a22 */
[----:B------:R0:W5:Y:S01]  /*5da0*/  LDL.LU R0, [R1+0xa0] ;  /* 0x0000a00001007983 */ /* 0x0001620000300800 */
[----:B------:R-:W-:-:S05]  /*5db0*/  IMAD.IADD R34, R28, 0x1, -R37 ;  /* 0x000000011c227824 */ /* 0x000fca00078e0a25 */
[----:B------:R-:W-:Y:S05]  /*5dc0*/  @!P0 BRA `(.L_x_40) ;  /* 0x0000006800dc8947 */ /* 0x000fea0003800000 */
[----:B-----5:R2:W-:Y:S01]  /*5dd0*/  STL [R1+0xa0], R0 ;  /* 0x0000a00001007387 */ /* 0x0205e20000100800 */
[----:B------:R-:W-:Y:S01]  /*5de0*/  ULDC.64 UR6, c[0x0][0x5b8] ;  /* 0x00016e0000067ab9 */ /* 0x000fe20000000a00 */
[----:B------:R-:W-:Y:S02]  /*5df0*/  ULDC.64 UR8, c[0x0][0x5a8] ;  /* 0x00016a0000087ab9 */ /* 0x000fe40000000a00 */
[----:B--2---:R-:W2:Y:S01]  /*5e00*/  LDL.LU R0, [R1+0x74] ;  /* 0x0000740001007983 */ /* 0x004ea20000300800 */
[----:B------:R-:W-:Y:S01]  /*5e10*/  IMAD R28, R38, UR6, RZ ;  /* 0x00000006261c7c24 */ /* 0x000fe2000f8e02ff */
[----:B------:R-:W-:Y:S01]  /*5e20*/  BSSY B1, `(.L_x_41) ;  /* 0x0000011000017945 */ /* 0x000fe20003800000 */
[----:B--2---:R-:W-:-:S04]  /*5e30*/  IMAD.WIDE.U32 R32, R0, UR6, R32 ;  /* 0x0000000600207c25 */ /* 0x004fc8000f8e0020 */
[----:B------:R-:W-:Y:S01]  /*5e40*/  IMAD R29, R0, UR7, R28 ;  /* 0x00000007001d7c24 */ /* 0x000fe2000f8e021c */
[----:B------:R-:W-:Y:S01]  /*5e50*/  IADD3 R32, P0, R37, R32, RZ ;  /* 0x0000002025207210 */ /* 0x000fe20007f1e0ff */
[----:B------:R2:W5:Y:S01]  /*5e60*/  LDL.LU R0, [R1+0xa0] ;  /* 0x0000a00001007983 */ /* 0x0005620000300800 */
[----:B------:R-:W-:Y:S02]  /*5e70*/  ULDC.64 UR6, c[0x0][0x5b0] ;  /* 0x00016c0000067ab9 */ /* 0x000fe40000000a00 */
[----:B------:R-:W-:Y:S01]  /*5e80*/  IADD3.X R33, R36, R33, R29, P0, !PT ;  /* 0x0000002124217210 */ /* 0x000fe200007fe41d */
[----:B------:R-:W-:Y:S01]  /*5e90*/  IMAD R35, R31, UR6, RZ ;  /* 0x000000061f237c24 */ /* 0x000fe2000f8e02ff */
[----:B------:R-:W-:Y:S01]  /*5ea0*/  ISETP.GE.AND P0, PT, R39, 0x1, PT ;  /* 0x000000012700780c */ /* 0x000fe20003f06270 */
[----:B------:R-:W-:-:S03]  /*5eb0*/  IMAD.WIDE.U32 R28, R30, UR6, R32 ;  /* 0x000000061e1c7c25 */ /* 0x000fc6000f8e0020 */
[----:B------:R-:W-:Y:S01]  /*5ec0*/  ISETP.LT.OR P4, PT, R34, 0x1, !P0 ;  /* 0x000000012200780c */ /* 0x000fe20004781670 */
[----:B------:R-:W-:Y:S01]  /*5ed0*/  IMAD R35, R30, UR7, R35 ;  /* 0x000000071e237c24 */ /* 0x000fe2000f8e0223 */
[----:B------:R-:W-:-:S04]  /*5ee0*/  IADD3 R28, P1, R28, UR8, RZ ;  /* 0x000000081c1c7c10 */ /* 0x000fc8000ff3e0ff */
[--C-:B------:R-:W-:Y:S02]  /*5ef0*/  IADD3.X R29, R29, UR9, R35.reuse, P1, !PT ;  /* 0x000000091d1d7c10 */ /* 0x100fe40008ffe423 */
[----:B------:R-:W-:-:S05]  /*5f00*/  PRMT R35, RZ, 0x7610, R35 ;  /* 0x00007610ff237816 */ /* 0x000fca0000000023 */
[----:B--2---:R-:W-:Y:S05]  /*5f10*/  @P4 BRA `(.L_x_42) ;  /* 0x0000000000044947 */ /* 0x004fea0003800000 */
[----:B------:R2:W5:Y:S02]  /*5f20*/  LDG.E.U8 R35, desc[UR20][R28.64] ;  /* 0x000000141c237981 */ /* 0x000564000c1e1100 */
.L_x_42:
[----:B------:R-:W-:Y:S05]  /*5f30*/  BSYNC B1 ;  /* 0x0000000000017941 */ /* 0x000fea0003800000 */
.L_x_41:
[----:B-----5:R-:W-:Y:S01]  /*5f40*/  LOP3.LUT R35, R35, 0xff, RZ, 0xc0, !PT ;  /* 0x000000ff23237812 */ /* 0x020fe200078ec0ff */
[----:B------:R-:W-:Y:S01]  /*5f50*/  BSSY B1, `(.L_x_43) ;  /* 0x000000b000017945 */ /* 0x000fe20003800000 */
[----:B------:R-:W-:Y:S02]  /*5f60*/  ISETP.LT.OR P3, PT, R34, 0x2, !P0 ;  /* 0x000000022200780c */ /* 0x000fe40004761670 */
[----:B------:R-:W-:-:S05]  /*5f70*/  F2FP.F16.E5M2.UNPACK_B R35, R35 ;  /* 0x00000023ff23723e */ /* 0x000fca00020004ff */
[----:B------:R-:W-:-:S05]  /*5f80*/  HADD2.F32 R35, -RZ, R35.H0_H0 ;  /* 0x20000023ff237230 */ /* 0x000fca0000004100 */
[----:B------:R-:W-:-:S04]  /*5f90*/  FMUL R35, R35, UR31 ;  /* 0x0000001f23237c20 */ /* 0x000fc80008400000 */
[----:B------:R-:W-:-:S05]  /*5fa0*/  FFMA R35, R228, UR32, R35 ;  /* 0x00000020e4237c23 */ /* 0x000fca0008000023 */
[----:B------:R-:W-:Y:S02]  /*5fb0*/  F2FP.SATFINITE.E5M2.F32.PACK_AB_MERGE_C R37, RZ, R35, RZ ;  /* 0x00000023ff25723e */ /* 0x000fe400048060ff */
[----:B------:R-:W-:-:S03]  /*5fc0*/  PRMT R35, RZ, 0x7610, R35 ;  /* 0x00007610ff237816 */ /* 0x000fc60000000023 */
[----:B------:R3:W-:Y:S01]  /*5fd0*/  @!P4 STG.E.U8 desc[UR20][R24.64], R37 ;  /* 0x000000251800c986 */ /* 0x0007e2000c101114 */
[----:B------:R-:W-:Y:S05]  /*5fe0*/  @P3 BRA `(.L_x_44) ;  /* 0x0000000000043947 */ /* 0x000fea0003800000 */
[----:B------:R4:W5:Y:S02]  /*5ff0*/  LDG.E.U8 R35, desc[UR20][R28.64+0x1] ;  /* 0x000001141c237981 */ /* 0x000964000c1e1100 */
.L_x_44:
[----:B------:R-:W-:Y:S05]  /*6000*/  BSYNC B1 ;  /* 0x0000000000017941 */ /* 0x000fea0003800000 */
.L_x_43:
[----:B-----5:R-:W-:Y:S01]  /*6010*/  LOP3.LUT R35, R35, 0xff, RZ, 0xc0, !PT ;  /* 0x000000ff23237812 */ /* 0x020fe200078ec0ff */
[----:B------:R-:W-:Y:S01]  /*6020*/  BSSY B1, `(.L_x_45) ;  /* 0x0000013000017945 */ /* 0x000fe20003800000 */
[----:B---3--:R-:W-:Y:S02]  /*6030*/  IADD3 R37, P1, R30, 0x8, RZ ;  /* 0x000000081e257810 */ /* 0x008fe40007f3e0ff */
[----:B------:R-:W-:-:S03]  /*6040*/  F2FP.F16.E5M2.UNPACK_B R35, R35 ;  /* 0x00000023ff23723e */ /* 0x000fc600020004ff */
[----:B------:R-:W-:Y:S01]  /*6050*/  IMAD.X R31, RZ, RZ, R31, P1 ;  /* 0x000000ffff1f7224 */ /* 0x000fe200008e061f */
[----:B------:R-:W-:Y:S01]  /*6060*/  ISETP.GE.AND P1, PT, R39, 0x9, PT ;  /* 0x000000092700780c */ /* 0x000fe20003f26270 */
[----:B------:R-:W-:Y:S02]  /*6070*/  HADD2.F32 R35, -RZ, R35.H0_H0 ;  /* 0x20000023ff237230 */ /* 0x000fe40000004100 */
[----:B------:R-:W-:Y:S01]  /*6080*/  IMAD R36, R31, UR6, RZ ;  /* 0x000000061f247c24 */ /* 0x000fe2000f8e02ff */
[----:B------:R-:W-:Y:S01]  /*6090*/  ISETP.LT.OR P5, PT, R34, 0x1, !P1 ;  /* 0x000000012200780c */ /* 0x000fe20004fa1670 */
[----:B------:R-:W-:-:S04]  /*60a0*/  IMAD.WIDE.U32 R32, R37, UR6, R32 ;  /* 0x0000000625207c25 */ /* 0x000fc8000f8e0020 */
[----:B------:R-:W-:Y:S01]  /*60b0*/  FMUL R30, R35, UR31 ;  /* 0x0000001f231e7c20 */ /* 0x000fe20008400000 */
[----:B------:R-:W-:-:S03]  /*60c0*/  IMAD R37, R37, UR7, R36 ;  /* 0x0000000725257c24 */ /* 0x000fc6000f8e0224 */
[----:B------:R-:W-:Y:S01]  /*60d0*/  FFMA R227, R227, UR32, R30 ;  /* 0x00000020e3e37c23 */ /* 0x000fe2000800001e */
[----:B------:R-:W-:Y:S02]  /*60e0*/  IADD3 R30, P4, R32, UR8, RZ ;  /* 0x00000008201e7c10 */ /* 0x000fe4000ff9e0ff */
[----:B------:R-:W-:Y:S02]  /*60f0*/  PRMT R32, RZ, 0x7610, R32 ;  /* 0x00007610ff207816 */ /* 0x000fe40000000020 */
[----:B------:R-:W-:Y:S02]  /*6100*/  F2FP.SATFINITE.E5M2.F32.PACK_AB_MERGE_C R227, RZ, R227, RZ ;  /* 0x000000e3ffe3723e */ /* 0x000fe400048060ff */
[----:B------:R-:W-:-:S03]  /*6110*/  IADD3.X R31, R33, UR9, R37, P4, !PT ;  /* 0x00000009211f7c10 */ /* 0x000fc6000a7fe425 */
[----:B------:R3:W-:Y:S01]  /*6120*/  @!P3 STG.E.U8 desc[UR20][R24.64+0x1], R227 ;  /* 0x000001e31800b986 */ /* 0x0007e2000c101114 */
[----:B------:R-:W-:Y:S05]  /*6130*/  @P5 BRA `(.L_x_46) ;  /* 0x0000000000045947 */ /* 0x000fea0003800000 */
[----:B------:R0:W5:Y:S02]  /*6140*/  LDG.E.U8 R32, desc[UR20][R30.64] ;  /* 0x000000141e207981 */ /* 0x000164000c1e1100 */
.L_x_46:
[----:B------:R-:W-:Y:S05]  /*6150*/  BSYNC B1 ;  /* 0x0000000000017941 */ /* 0x000fea0003800000 */
.L_x_45:
[----:B-----5:R-:W-:Y:S01]  /*6160*/  LOP3.LUT R32, R32, 0xff, RZ, 0xc0, !PT ;  /* 0x000000ff20207812 */ /* 0x020fe200078ec0ff */
[----:B------:R-:W-:Y:S01]  /*6170*/  BSSY B1, `(.L_x_47) ;  /* 0x000000b000017945 */ /* 0x000fe20003800000 */
[----:B------:R-:W-:Y:S02]  /*6180*/  ISETP.LT.OR P3, PT, R34, 0x2, !P1 ;  /* 0x000000022200780c */ /* 0x000fe40004f61670 */
[----:B------:R-:W-:-:S05]  /*6190*/  F2FP.F16.E5M2.UNPACK_B R32, R32 ;  /* 0x00000020ff20723e */ /* 0x000fca00020004ff */
[----:B------:R-:W-:-:S05]  /*61a0*/  HADD2.F32 R32, -RZ, R32.H0_H0 ;  /* 0x20000020ff207230 */ /* 0x000fca0000004100 */
[----:B------:R-:W-:Y:S01]  /*61b0*/  FMUL R33, R32, UR31 ;  /* 0x0000001f20217c20 */ /* 0x000fe20008400000 */
[----:B------:R-:W-:-:S03]  /*61c0*/  PRMT R32, RZ, 0x7610, R32 ;  /* 0x00007610ff207816 */ /* 0x000fc60000000020 */
[----:B------:R-:W-:-:S05]  /*61d0*/  FFMA R33, R226, UR32, R33 ;  /* 0x00000020e2217c23 */ /* 0x000fca0008000021 */
[----:B------:R-:W-:-:S05]  /*61e0*/  F2FP.SATFINITE.E5M2.F32.PACK_AB_MERGE_C R33, RZ, R33, RZ ;  /* 0x00000021ff21723e */ /* 0x000fca00048060ff */
[----:B------:R0:W-:Y:S01]  /*61f0*/  @!P5 STG.E.U8 desc[UR20][R26.64], R33 ;  /* 0x000000211a00d986 */ /* 0x0001e2000c101114 */
[----:B------:R-:W-:Y:S05]  /*6200*/  @P3 BRA `(.L_x_48) ;  /* 0x0000000000043947 */ /* 0x000fea0003800000 */
[----:B------:R0:W5:Y:S02]  /*6210*/  LDG.E.U8 R32, desc[UR20][R30.64+0x1] ;  /* 0x000001141e207981 */ /* 0x000164000c1e1100 */
.L_x_48:
[----:B------:R-:W-:Y:S05]  /*6220*/  BSYNC B1 ;  /* 0x0000000000017941 */ /* 0x000fea0003800000 */
.L_x_47:
[----:B-----5:R-:W-:Y:S01]  /*6230*/  LOP3.LUT R32, R32, 0xff, RZ, 0xc0, !PT ;  /* 0x000000ff20207812 */ /* 0x020fe200078ec0ff */
[----:B------:R-:W-:Y:S01]  /*6240*/  BSSY B1, `(.L_x_49) ;  /* 0x000000b000017945 */ /* 0x000fe20003800000 */
[----:B------:R-:W-:Y:S02]  /*6250*/  ISETP.LT.OR P4, PT, R34, 0x9, !P0 ;  /* 0x000000092200780c */ /* 0x000fe40004781670 */
[----:B------:R-:W-:-:S05]  /*6260*/  F2FP.F16.E5M2.UNPACK_B R32, R32 ;  /* 0x00000020ff20723e */ /* 0x000fca00020004ff */
[----:B------:R-:W-:-:S05]  /*6270*/  HADD2.F32 R32, -RZ, R32.H0_H0 ;  /* 0x20000020ff207230 */ /* 0x000fca0000004100 */
[----:B------:R-:W-:-:S04]  /*6280*/  FMUL R32, R32, UR31 ;  /* 0x0000001f20207c20 */ /* 0x000fc80008400000 */
[----:B------:R-:W-:-:S05]  /*6290*/  FFMA R32, R225, UR32, R32 ;  /* 0x00000020e1207c23 */ /* 0x000fca0008000020 */
[----:B0-----:R-:W-:Y:S02]  /*62a0*/  F2FP.SATFINITE.E5M2.F32.PACK_AB_MERGE_C R33, RZ, R32, RZ ;  /* 0x00000020ff21723e */ /* 0x001fe400048060ff */
[----:B------:R-:W-:-:S03]  /*62b0*/  PRMT R32, RZ, 0x7610, R32 ;  /* 0x00007610ff207816 */ /* 0x000fc60000000020 */
[----:B------:R0:W-:Y:S01]  /*62c0*/  @!P3 STG.E.U8 desc[UR20][R26.64+0x1], R33 ;  /* 0x000001211a00b986 */ /* 0x0001e2000c101114 */
[----:B------:R-:W-:Y:S05]  /*62d0*/  @P4 BRA `(.L_x_50) ;  /* 0x0000000000044947 */ /* 0x000fea0003800000 */
[----:B------:R0:W5:Y:S02]  /*62e0*/  LDG.E.U8 R32, desc[UR20][R28.64+0x8] ;  /* 0x000008141c207981 */ /* 0x000164000c1e1100 */
.L_x_50:
[----:B------:R-:W-:Y:S05]  /*62f0*/  BSYNC B1 ;  /* 0x0000000000017941 */ /* 0x000fea0003800000 */
.L_x_49:
[----:B-----5:R-:W-:Y:S01]  /*6300*/  LOP3.LUT R32, R32, 0xff, RZ, 0xc0, !PT ;  /* 0x000000ff20207812 */ /* 0x020fe200078ec0ff */
[----:B------:R-:W-:Y:S01]  /*6310*/  BSSY B1, `(.L_x_51) ;  /* 0x000000b000017945 */ /* 0x000fe20003800000 */
[----:B------:R-:W-:Y:S02]  /*6320*/  ISETP.LT.OR P3, PT, R34, 0xa, !P0 ;  /* 0x0000000a2200780c */ /* 0x000fe40004761670 */
[----:B------:R-:W-:-:S05]  /*6330*/  F2FP.F16.E5M2.UNPACK_B R32, R32 ;  /* 0x00000020ff20723e */ /* 0x000fca00020004ff */
[----:B------:R-:W-:-:S05]  /*6340*/  HADD2.F32 R32, -RZ, R32.H0_H0 ;  /* 0x20000020ff207230 */ /* 0x000fca0000004100 */
[----:B0-----:R-:W-:Y:S01]  /*6350*/  FMUL R33, R32, UR31 ;  /* 0x0000001f20217c20 */ /* 0x001fe20008400000 */
[----:B------:R-:W-:-:S03]  /*6360*/  PRMT R32, RZ, 0x7610, R32 ;  /* 0x00007610ff207816 */ /* 0x000fc60000000020 */
[----:B------:R-:W-:-:S05]  /*6370*/  FFMA R33, R224, UR32, R33 ;  /* 0x00000020e0217c23 */ /* 0x000fca0008000021 */
[----:B------:R-:W-:-:S05]  /*6380*/  F2FP.SATFINITE.E5M2.F32.PACK_AB_MERGE_C R33, RZ, R33, RZ ;  /* 0x00000021ff21723e */ /* 0x000fca00048060ff */
[----:B------:R0:W-:Y:S01]  /*6390*/  @!P4 STG.E.U8 desc[UR20][R24.64+0x8], R33 ;  /* 0x000008211800c986 */ /* 0x0001e2000c101114 */
[----:B------:R-:W-:Y:S05]  /*63a0*/  @P3 BRA `(.L_x_52) ;  /* 0x0000000000043947 */ /* 0x000fea0003800000 */
[----:B------:R0:W5:Y:S02]  /*63b0*/  LDG.E.U8 R32, desc[UR20][R28.64+0x9] ;  /* 0x000009141c207981 */ /* 0x000164000c1e1100 */
.L_x_52:
[----:B------:R-:W-:Y:S05]  /*63c0*/  BSYNC B1 ;  /* 0x0000000000017941 */ /* 0x000fea0003800000 */
.L_x_51:
        /* <DEDUP_REMOVED lines=12> */
.L_x_54:
[----:B------:R-:W-:Y:S05]  /*6490*/  BSYNC B1 ;  /* 0x0000000000017941 */ /* 0x000fea0003800000 */
.L_x_53:
        /* <DEDUP_REMOVED lines=12> */
.L_x_56:
[----:B------:R-:W-:Y:S05]  /*6560*/  BSYNC B1 ;  /* 0x0000000000017941 */ /* 0x000fea0003800000 */
.L_x_55:
        /* <DEDUP_REMOVED lines=12> */
.L_x_58:
[----:B------:R-:W-:Y:S05]  /*6630*/  BSYNC B1 ;  /* 0x0000000000017941 */ /* 0x000fea0003800000 */
.L_x_57:
        /* <DEDUP_REMOVED lines=12> */
.L_x_60:
[----:B------:R-:W-:Y:S05]  /*6700*/  BSYNC B1 ;  /* 0x0000000000017941 */ /* 0x000fea0003800000 */
.L_x_59:
        /* <DEDUP_REMOVED lines=12> */
.L_x_62:
[----:B------:R-:W-:Y:S05]  /*67d0*/  BSYNC B1 ;  /* 0x0000000000017941 */ /* 0x000fea0003800000 */
.L_x_61:
        /* <DEDUP_REMOVED lines=12> */
.L_x_64:
[----:B------:R-:W-:Y:S05]  /*68a0*/  BSYNC B1 ;  /* 0x0000000000017941 */ /* 0x000fea0003800000 */
.L_x_63:
        /* <DEDUP_REMOVED lines=12> */
.L_x_66:
[----:B------:R-:W-:Y:S05]  /*6970*/  BSYNC B1 ;  /* 0x0000000000017941 */ /* 0x000fea0003800000 */
.L_x_65:
        /* <DEDUP_REMOVED lines=12> */
.L_x_68:
[----:B------:R-:W-:Y:S05]  /*6a40*/  BSYNC B1 ;  /* 0x0000000000017941 */ /* 0x000fea0003800000 */
.L_x_67:
        /* <DEDUP_REMOVED lines=12> */
.L_x_70:
[----:B------:R-:W-:Y:S05]  /*6b10*/  BSYNC B1 ;  /* 0x0000000000017941 */ /* 0x000fea0003800000 */
.L_x_69:
        /* <DEDUP_REMOVED lines=12> */
.L_x_72:
[----:B------:R-:W-:Y:S05]  /*6be0*/  BSYNC B1 ;  /* 0x0000000000017941 */ /* 0x000fea0003800000 */
.L_x_71:
        /* <DEDUP_REMOVED lines=12> */
.L_x_74:
[----:B------:R-:W-:Y:S05]  /*6cb0*/  BSYNC B1 ;  /* 0x0000000000017941 */ /* 0x000fea0003800000 */
.L_x_73:
        /* <DEDUP_REMOVED lines=12> */
.L_x_76:
[----:B------:R-:W-:Y:S05]  /*6d80*/  BSYNC B1 ;  /* 0x0000000000017941 */ /* 0x000fea0003800000 */
.L_x_75:
        /* <DEDUP_REMOVED lines=12> */
.L_x_78:
[----:B------:R-:W-:Y:S05]  /*6e50*/  BSYNC B1 ;  /* 0x0000000000017941 */ /* 0x000fea0003800000 */
.L_x_77:
        /* <DEDUP_REMOVED lines=12> */
.L_x_80:
[----:B------:R-:W-:Y:S05]  /*6f20*/  BSYNC B1 ;  /* 0x0000000000017941 */ /* 0x000fea0003800000 */
.L_x_79:
        /* <DEDUP_REMOVED lines=12> */
.L_x_82:
[----:B------:R-:W-:Y:S05]  /*6ff0*/  BSYNC B1 ;  /* 0x0000000000017941 */ /* 0x000fea0003800000 */
.L_x_81:
        /* <DEDUP_REMOVED lines=12> */
.L_x_84:
[----:B------:R-:W-:Y:S05]  /*70c0*/  BSYNC B1 ;  /* 0x0000000000017941 */ /* 0x000fea0003800000 */
.L_x_83:
        /* <DEDUP_REMOVED lines=12> */
.L_x_86:
[----:B------:R-:W-:Y:S05]  /*7190*/  BSYNC B1 ;  /* 0x0000000000017941 */ /* 0x000fea0003800000 */
.L_x_85:
        /* <DEDUP_REMOVED lines=12> */
.L_x_88:
[----:B------:R-:W-:Y:S05]  /*7260*/  BSYNC B1 ;  /* 0x0000000000017941 */ /* 0x000fea0003800000 */
.L_x_87:
        /* <DEDUP_REMOVED lines=12> */
.L_x_90:
[----:B------:R-:W-:Y:S05]  /*7330*/  BSYNC B1 ;  /* 0x0000000000017941 */ /* 0x000fea0003800000 */
.L_x_89:
        /* <DEDUP_REMOVED lines=12> */
.L_x_92:
[----:B------:R-:W-:Y:S05]  /*7400*/  BSYNC B1 ;  /* 0x0000000000017941 */ /* 0x000fea0003800000 */
.L_x_91:
        /* <DEDUP_REMOVED lines=12> */
.L_x_94:
[----:B------:R-:W-:Y:S05]  /*74d0*/  BSYNC B1 ;  /* 0x0000000000017941 */ /* 0x000fea0003800000 */
.L_x_93:
        /* <DEDUP_REMOVED lines=12> */
.L_x_96:
[----:B------:R-:W-:Y:S05]  /*75a0*/  BSYNC B1 ;  /* 0x0000000000017941 */ /* 0x000fea0003800000 */
.L_x_95:
        /* <DEDUP_REMOVED lines=12> */
.L_x_98:
[----:B------:R-:W-:Y:S05]  /*7670*/  BSYNC B1 ;  /* 0x0000000000017941 */ /* 0x000fea0003800000 */
.L_x_97:
        /* <DEDUP_REMOVED lines=12> */
.L_x_100:
[----:B------:R-:W-:Y:S05]  /*7740*/  BSYNC B1 ;  /* 0x0000000000017941 */ /* 0x000fea0003800000 */
.L_x_99:
        /* <DEDUP_REMOVED lines=12> */
.L_x_102:
[----:B------:R-:W-:Y:S05]  /*7810*/  BSYNC B1 ;  /* 0x0000000000017941 */ /* 0x000fea0003800000 */
.L_x_101:
        /* <DEDUP_REMOVED lines=12> */
.L_x_104:
[----:B------:R-:W-:Y:S05]  /*78e0*/  BSYNC B1 ;  /* 0x0000000000017941 */ /* 0x000fea0003800000 */
.L_x_103:
        /* <DEDUP_REMOVED lines=12> */
.L_x_106:
[----:B------:R-:W-:Y:S05]  /*79b0*/  BSYNC B1 ;  /* 0x0000000000017941 */ /* 0x000fea0003800000 */
.L_x_105:
        /* <DEDUP_REMOVED lines=12> */
.L_x_108:
[----:B------:R-:W-:Y:S05]  /*7a80*/  BSYNC B1 ;  /* 0x0000000000017941 */ /* 0x000fea0003800000 */
.L_x_107:
        /* <DEDUP_REMOVED lines=12> */
.L_x_110:
[----:B------:R-:W-:Y:S05]  /*7b50*/  BSYNC B1 ;  /* 0x0000000000017941 */ /* 0x000fea0003800000 */
.L_x_109:
        /* <DEDUP_REMOVED lines=12> */
.L_x_112:
[----:B------:R-:W-:Y:S05]  /*7c20*/  BSYNC B1 ;  /* 0x0000000000017941 */ /* 0x000fea0003800000 */
.L_x_111:
        /* <DEDUP_REMOVED lines=12> */
.L_x_114:
[----:B------:R-:W-:Y:S05]  /*7cf0*/  BSYNC B1 ;  /* 0x0000000000017941 */ /* 0x000fea0003800000 */
.L_x_113:
        /* <DEDUP_REMOVED lines=12> */
.L_x_116:
[----:B------:R-:W-:Y:S05]  /*7dc0*/  BSYNC B1 ;  /* 0x0000000000017941 */ /* 0x000fea0003800000 */
.L_x_115:
        /* <DEDUP_REMOVED lines=12> */
.L_x_118:
[----:B------:R-:W-:Y:S05]  /*7e90*/  BSYNC B1 ;  /* 0x0000000000017941 */ /* 0x000fea0003800000 */
.L_x_117:
        /* <DEDUP_REMOVED lines=12> */
.L_x_120:
[----:B------:R-:W-:Y:S05]  /*7f60*/  BSYNC B1 ;  /* 0x0000000000017941 */ /* 0x000fea0003800000 */
.L_x_119:
        /* <DEDUP_REMOVED lines=12> */
.L_x_122:
[----:B------:R-:W-:Y:S05]  /*8030*/  BSYNC B1 ;  /* 0x0000000000017941 */ /* 0x000fea0003800000 */
.L_x_121:
        /* <DEDUP_REMOVED lines=12> */
.L_x_124:
[----:B------:R-:W-:Y:S05]  /*8100*/  BSYNC B1 ;  /* 0x0000000000017941 */ /* 0x000fea0003800000 */
.L_x_123:
        /* <DEDUP_REMOVED lines=12> */
.L_x_126:
[----:B------:R-:W-:Y:S05]  /*81d0*/  BSYNC B1 ;  /* 0x0000000000017941 */ /* 0x000fea0003800000 */
.L_x_125:
        /* <DEDUP_REMOVED lines=12> */
.L_x_128:
[----:B------:R-:W-:Y:S05]  /*82a0*/  BSYNC B1 ;  /* 0x0000000000017941 */ /* 0x000fea0003800000 */
.L_x_127:
        /* <DEDUP_REMOVED lines=12> */
.L_x_130:
[----:B------:R-:W-:Y:S05]  /*8370*/  BSYNC B1 ;  /* 0x0000000000017941 */ /* 0x000fea0003800000 */
.L_x_129:
        /* <DEDUP_REMOVED lines=12> */
.L_x_132:
[----:B------:R-:W-:Y:S05]  /*8440*/  BSYNC B1 ;  /* 0x0000000000017941 */ /* 0x000fea0003800000 */
.L_x_131:
        /* <DEDUP_REMOVED lines=12> */
.L_x_134:
[----:B------:R-:W-:Y:S05]  /*8510*/  BSYNC B1 ;  /* 0x0000000000017941 */ /* 0x000fea0003800000 */
.L_x_133:
        /* <DEDUP_REMOVED lines=12> */
.L_x_136:
[----:B------:R-:W-:Y:S05]  /*85e0*/  BSYNC B1 ;  /* 0x0000000000017941 */ /* 0x000fea0003800000 */
.L_x_135:
        /* <DEDUP_REMOVED lines=12> */
.L_x_138:
[----:B------:R-:W-:Y:S05]  /*86b0*/  BSYNC B1 ;  /* 0x0000000000017941 */ /* 0x000fea0003800000 */
.L_x_137:
        /* <DEDUP_REMOVED lines=12> */
.L_x_140:
[----:B------:R-:W-:Y:S05]  /*8780*/  BSYNC B1 ;  /* 0x0000000000017941 */ /* 0x000fea0003800000 */
.L_x_139:
        /* <DEDUP_REMOVED lines=12> */
.L_x_142:
[----:B------:R-:W-:Y:S05]  /*8850*/  BSYNC B1 ;  /* 0x0000000000017941 */ /* 0x000fea0003800000 */
.L_x_141:
        /* <DEDUP_REMOVED lines=12> */
.L_x_144:
[----:B------:R-:W-:Y:S05]  /*8920*/  BSYNC B1 ;  /* 0x0000000000017941 */ /* 0x000fea0003800000 */
.L_x_143:
        /* <DEDUP_REMOVED lines=12> */
.L_x_146:
[----:B------:R-:W-:Y:S05]  /*89f0*/  BSYNC B1 ;  /* 0x0000000000017941 */ /* 0x000fea0003800000 */
.L_x_145:
        /* <DEDUP_REMOVED lines=12> */
.L_x_148:
[----:B------:R-:W-:Y:S05]  /*8ac0*/  BSYNC B1 ;  /* 0x0000000000017941 */ /* 0x000fea0003800000 */
.L_x_147:
        /* <DEDUP_REMOVED lines=12> */
.L_x_150:
[----:B------:R-:W-:Y:S05]  /*8b90*/  BSYNC B1 ;  /* 0x0000000000017941 */ /* 0x000fea0003800000 */
.L_x_149:
        /* <DEDUP_REMOVED lines=12> */
.L_x_152:
[----:B------:R-:W-:Y:S05]  /*8c60*/  BSYNC B1 ;  /* 0x0000000000017941 */ /* 0x000fea0003800000 */
.L_x_151:
        /* <DEDUP_REMOVED lines=12> */
.L_x_154:
[----:B------:R-:W-:Y:S05]  /*8d30*/  BSYNC B1 ;  /* 0x0000000000017941 */ /* 0x000fea0003800000 */
.L_x_153:
        /* <DEDUP_REMOVED lines=12> */
.L_x_156:
[----:B------:R-:W-:Y:S05]  /*8e00*/  BSYNC B1 ;  /* 0x0000000000017941 */ /* 0x000fea0003800000 */
.L_x_155:
        /* <DEDUP_REMOVED lines=12> */
.L_x_158:
[----:B------:R-:W-:Y:S05]  /*8ed0*/  BSYNC B1 ;  /* 0x0000000000017941 */ /* 0x000fea0003800000 */
.L_x_157:
        /* <DEDUP_REMOVED lines=12> */
.L_x_160:
[----:B------:R-:W-:Y:S05]  /*8fa0*/  BSYNC B1 ;  /* 0x0000000000017941 */ /* 0x000fea0003800000 */
.L_x_159:
        /* <DEDUP_REMOVED lines=12> */
.L_x_162:
[----:B------:R-:W-:Y:S05]  /*9070*/  BSYNC B1 ;  /* 0x0000000000017941 */ /* 0x000fea0003800000 */
.L_x_161:
        /* <DEDUP_REMOVED lines=12> */
.L_x_164:
[----:B------:R-:W-:Y:S05]  /*9140*/  BSYNC B1 ;  /* 0x0000000000017941 */ /* 0x000fea0003800000 */
.L_x_163:
        /* <DEDUP_REMOVED lines=12> */
.L_x_166:
[----:B------:R-:W-:Y:S05]  /*9210*/  BSYNC B1 ;  /* 0x0000000000017941 */ /* 0x000fea0003800000 */
.L_x_165:
        /* <DEDUP_REMOVED lines=12> */
.L_x_168:
[----:B------:R-:W-:Y:S05]  /*92e0*/  BSYNC B1 ;  /* 0x0000000000017941 */ /* 0x000fea0003800000 */
.L_x_167:
        /* <DEDUP_REMOVED lines=12> */
.L_x_170:
[----:B------:R-:W-:Y:S05]  /*93b0*/  BSYNC B1 ;  /* 0x0000000000017941 */ /* 0x000fea0003800000 */
.L_x_169:
        /* <DEDUP_REMOVED lines=12> */
.L_x_172:
[----:B------:R-:W-:Y:S05]  /*9480*/  BSYNC B1 ;  /* 0x0000000000017941 */ /* 0x000fea0003800000 */
.L_x_171:
        /* <DEDUP_REMOVED lines=12> */
.L_x_174:
[----:B------:R-:W-:Y:S05]  /*9550*/  BSYNC B1 ;  /* 0x0000000000017941 */ /* 0x000fea0003800000 */
.L_x_173:
        /* <DEDUP_REMOVED lines=12> */
.L_x_176:
[----:B------:R-:W-:Y:S05]  /*9620*/  BSYNC B1 ;  /* 0x0000000000017941 */ /* 0x000fea0003800000 */
.L_x_175:
        /* <DEDUP_REMOVED lines=12> */
.L_x_178:
[----:B------:R-:W-:Y:S05]  /*96f0*/  BSYNC B1 ;  /* 0x0000000000017941 */ /* 0x000fea0003800000 */
.L_x_177:
        /* <DEDUP_REMOVED lines=12> */
.L_x_180:
[----:B------:R-:W-:Y:S05]  /*97c0*/  BSYNC B1 ;  /* 0x0000000000017941 */ /* 0x000fea0003800000 */
.L_x_179:
        /* <DEDUP_REMOVED lines=12> */
.L_x_182:
[----:B------:R-:W-:Y:S05]  /*9890*/  BSYNC B1 ;  /* 0x0000000000017941 */ /* 0x000fea0003800000 */
.L_x_181:
        /* <DEDUP_REMOVED lines=12> */
.L_x_184:
[----:B------:R-:W-:Y:S05]  /*9960*/  BSYNC B1 ;  /* 0x0000000000017941 */ /* 0x000fea0003800000 */
.L_x_183:
        /* <DEDUP_REMOVED lines=12> */
.L_x_186:
[----:B------:R-:W-:Y:S05]  /*9a30*/  BSYNC B1 ;  /* 0x0000000000017941 */ /* 0x000fea0003800000 */
.L_x_185:
        /* <DEDUP_REMOVED lines=12> */
.L_x_188:
[----:B------:R-:W-:Y:S05]  /*9b00*/  BSYNC B1 ;  /* 0x0000000000017941 */ /* 0x000fea0003800000 */
.L_x_187:
        /* <DEDUP_REMOVED lines=12> */
.L_x_190:
[----:B------:R-:W-:Y:S05]  /*9bd0*/  BSYNC B1 ;  /* 0x0000000000017941 */ /* 0x000fea0003800000 */
.L_x_189:
        /* <DEDUP_REMOVED lines=12> */
.L_x_192:
[----:B------:R-:W-:Y:S05]  /*9ca0*/  BSYNC B1 ;  /* 0x0000000000017941 */ /* 0x000fea0003800000 */
.L_x_191:
        /* <DEDUP_REMOVED lines=12> */
.L_x_194:
[----:B------:R-:W-:Y:S05]  /*9d70*/  BSYNC B1 ;  /* 0x0000000000017941 */ /* 0x000fea0003800000 */
.L_x_193:
        /* <DEDUP_REMOVED lines=12> */
.L_x_196:
[----:B------:R-:W-:Y:S05]  /*9e40*/  BSYNC B1 ;  /* 0x0000000000017941 */ /* 0x000fea0003800000 */
.L_x_195:
[----:B-----5:R-:W-:Y:S01]  /*9e50*/  LOP3.LUT R32, R32, 0xff, RZ, 0xc0, !PT ;  /* 0x000000ff20207812 */ /* 0x020fe200078ec0ff */
[----:B------:R-:W-:Y:S01]  /*9e60*/  BSSY B1, `(.L_x_197) ;  /* 0x000000b000017945 */ /* 0x000fe20003800000 */
[----:B------:R-:W-:Y:S02]  /*9e70*/  ISETP.LT.OR P4, PT, R34, 0x99, !P1 ;  /* 0x000000992200780c */ /* 0x000fe40004f81670 */
[----:B------:R-:W-:-:S05]  /*9e80*/  F2FP.F16.E5M2.UNPACK_B R32, R32 ;  /* 0x00000020ff20723e */ /* 0x000fca00020004ff */
[----:B------:R-:W-:-:S05]  /*9e90*/  HADD2.F32 R32, -RZ, R32.H0_H0 ;  /* 0x20000020ff207230 */ /* 0x000fca0000004100 */
[----:B------:R-:W-:-:S04]  /*9ea0*/  FMUL R32, R32, UR31 ;  /* 0x0000001f20207c20 */ /* 0x000fc80008400000 */
[----:B------:R-:W-:Y:S01]  /*9eb0*/  FFMA R32, R23, UR32, R32 ;  /* 0x0000002017207c23 */ /* 0x000fe20008000020 */
[----:B------:R-:W-:-:S04]  /*9ec0*/  PRMT R23, RZ, 0x7610, R23 ;  /* 0x00007610ff177816 */ /* 0x000fc80000000017 */
[----:B0-----:R-:W-:-:S05]  /*9ed0*/  F2FP.SATFINITE.E5M2.F32.PACK_AB_MERGE_C R33, RZ, R32, RZ ;  /* 0x00000020ff21723e */ /* 0x001fca00048060ff */
[----:B------:R0:W-:Y:S01]  /*9ee0*/  @!P3 STG.E.U8 desc[UR20][R24.64+0x99], R33 ;  /* 0x000099211800b986 */ /* 0x0001e2000c101114 */
[----:B------:R-:W-:Y:S05]  /*9ef0*/  @P4 BRA `(.L_x_198) ;  /* 0x0000000000044947 */ /* 0x000fea0003800000 */
[----:B------:R0:W5:Y:S02]  /*9f00*/  LDG.E.U8 R23, desc[UR20][R30.64+0x98] ;  /* 0x000098141e177981 */ /* 0x000164000c1e1100 */
.L_x_198:
[----:B------:R-:W-:Y:S05]  /*9f10*/  BSYNC B1 ;  /* 0x0000000000017941 */ /* 0x000fea0003800000 */
.L_x_197:
        /* <DEDUP_REMOVED lines=8> */
[----:B------:R-:W-:-:S05]  /*9fa0*/  F2FP.SATFINITE.E5M2.F32.PACK_AB_MERGE_C R23, RZ, R23, RZ ;  /* 0x00000017ff17723e */ /* 0x000fca00048060ff */
[----:B------:R0:W-:Y:S01]  /*9fb0*/  @!P4 STG.E.U8 desc[UR20][R26.64+0x98], R23 ;  /* 0x000098171a00c986 */ /* 0x0001e2000c101114 */
[----:B------:R-:W-:Y:S05]  /*9fc0*/  @P3 BRA `(.L_x_200) ;  /* 0x0000000000043947 */ /* 0x000fea0003800000 */
[----:B------:R0:W5:Y:S02]  /*9fd0*/  LDG.E.U8 R22, desc[UR20][R30.64+0x99] ;  /* 0x000099141e167981 */ /* 0x000164000c1e1100 */
.L_x_200:
[----:B------:R-:W-:Y:S05]  /*9fe0*/  BSYNC B1 ;  /* 0x0000000000017941 */ /* 0x000fea0003800000 */
.L_x_199:
        /* <DEDUP_REMOVED lines=12> */
.L_x_202:
[----:B------:R-:W-:Y:S05]  /*a0b0*/  BSYNC B1 ;  /* 0x0000000000017941 */ /* 0x000fea0003800000 */
.L_x_201:
        /* <DEDUP_REMOVED lines=12> */
.L_x_204:
[----:B------:R-:W-:Y:S05]  /*a180*/  BSYNC B1 ;  /* 0x0000000000017941 */ /* 0x000fea0003800000 */
.L_x_203:
        /* <DEDUP_REMOVED lines=12> */
.L_x_206:
[----:B------:R-:W-:Y:S05]  /*a250*/  BSYNC B1 ;  /* 0x0000000000017941 */ /* 0x000fea0003800000 */
.L_x_205:
        /* <DEDUP_REMOVED lines=12> */
.L_x_208:
[----:B------:R-:W-:Y:S05]  /*a320*/  BSYNC B1 ;  /* 0x0000000000017941 */ /* 0x000fea0003800000 */
.L_x_207:
        /* <DEDUP_REMOVED lines=12> */
.L_x_210:
[----:B------:R-:W-:Y:S05]  /*a3f0*/  BSYNC B1 ;  /* 0x0000000000017941 */ /* 0x000fea0003800000 */
.L_x_209:
        /* <DEDUP_REMOVED lines=12> */
.L_x_212:
[----:B------:R-:W-:Y:S05]  /*a4c0*/  BSYNC B1 ;  /* 0x0000000000017941 */ /* 0x000fea0003800000 */
.L_x_211:
        /* <DEDUP_REMOVED lines=12> */
.L_x_214:
[----:B------:R-:W-:Y:S05]  /*a590*/  BSYNC B1 ;  /* 0x0000000000017941 */ /* 0x000fea0003800000 */
.L_x_213:
        /* <DEDUP_REMOVED lines=12> */
.L_x_216:
[----:B------:R-:W-:Y:S05]  /*a660*/  BSYNC B1 ;  /* 0x0000000000017941 */ /* 0x000fea0003800000 */
.L_x_215:
        /* <DEDUP_REMOVED lines=12> */
.L_x_218:
[----:B------:R-:W-:Y:S05]  /*a730*/  BSYNC B1 ;  /* 0x0000000000017941 */ /* 0x000fea0003800000 */
.L_x_217:
        /* <DEDUP_REMOVED lines=12> */
.L_x_220:
[----:B------:R-:W-:Y:S05]  /*a800*/  BSYNC B1 ;  /* 0x0000000000017941 */ /* 0x000fea0003800000 */
.L_x_219:
        /* <DEDUP_REMOVED lines=12> */
.L_x_222:
[----:B------:R-:W-:Y:S05]  /*a8d0*/  BSYNC B1 ;  /* 0x0000000000017941 */ /* 0x000fea0003800000 */
.L_x_221:
        /* <DEDUP_REMOVED lines=12> */
.L_x_224:
[----:B------:R-:W-:Y:S05]  /*a9a0*/  BSYNC B1 ;  /* 0x0000000000017941 */ /* 0x000fea0003800000 */
.L_x_223:
        /* <DEDUP_REMOVED lines=12> */
.L_x_226:
[----:B------:R-:W-:Y:S05]  /*aa70*/  BSYNC B1 ;  /* 0x0000000000017941 */ /* 0x000fea0003800000 */
.L_x_225:
        /* <DEDUP_REMOVED lines=12> */
.L_x_228:
[----:B------:R-:W-:Y:S05]  /*ab40*/  BSYNC B1 ;  /* 0x0000000000017941 */ /* 0x000fea0003800000 */
.L_x_227:
        /* <DEDUP_REMOVED lines=12> */
.L_x_230:
[----:B------:R-:W-:Y:S05]  /*ac10*/  BSYNC B1 ;  /* 0x0000000000017941 */ /* 0x000fea0003800000 */
.L_x_229:
        /* <DEDUP_REMOVED lines=12> */
.L_x_232:
[----:B------:R-:W-:Y:S05]  /*ace0*/  BSYNC B1 ;  /* 0x0000000000017941 */ /* 0x000fea0003800000 */
.L_x_231:
        /* <DEDUP_REMOVED lines=12> */
.L_x_234:
[----:B------:R-:W-:Y:S05]  /*adb0*/  BSYNC B1 ;  /* 0x0000000000017941 */ /* 0x000fea0003800000 */
.L_x_233:
        /* <DEDUP_REMOVED lines=12> */
.L_x_236:
[----:B------:R-:W-:Y:S05]  /*ae80*/  BSYNC B1 ;  /* 0x0000000000017941 */ /* 0x000fea0003800000 */
.L_x_235:
        /* <DEDUP_REMOVED lines=12> */
.L_x_238:
[----:B------:R-:W-:Y:S05]  /*af50*/  BSYNC B1 ;  /* 0x0000000000017941 */ /* 0x000fea0003800000 */
.L_x_237:
        /* <DEDUP_REMOVED lines=12> */
.L_x_240:
[----:B------:R-:W-:Y:S05]  /*b020*/  BSYNC B1 ;  /* 0x0000000000017941 */ /* 0x000fea0003800000 */
.L_x_239:
[----:B-----5:R-:W-:Y:S01]  /*b030*/  LOP3.LUT R2, R2, 0xff, RZ, 0xc0, !PT ;  /* 0x000000ff02027812 */ /* 0x020fe200078ec0ff */
[----:B------:R-:W-:Y:S01]  /*b040*/  BSSY B1, `(.L_x_241) ;  /* 0x000000b000017945 */ /* 0x000fe20003800000 */
[----:B------:R-:W-:Y:S02]  /*b050*/  ISETP.LT.OR P4, PT, R34, 0xc9, !P0 ;  /* 0x000000c92200780c */ /* 0x000fe40004781670 */
[----:B------:R-:W-:-:S05]  /*b060*/  F2FP.F16.E5M2.UNPACK_B R2, R2 ;  /* 0x00000002ff02723e */ /* 0x000fca00020004ff */
[----:B------:R-:W-:-:S05]  /*b070*/  HADD2.F32 R2, -RZ, R2.H0_H0 ;  /* 0x20000002ff027230 */ /* 0x000fca0000004100 */
[----:B0-----:R-:W-:-:S04]  /*b080*/  FMUL R3, R2, UR31 ;  /* 0x0000001f02037c20 */ /* 0x001fc80008400000 */
[----:B------:R-:W-:Y:S01]  /*b090*/  FFMA R3, R0, UR32, R3 ;  /* 0x0000002000037c23 */ /* 0x000fe20008000003 */
[----:B------:R-:W-:-:S04]  /*b0a0*/  PRMT R0, RZ, 0x7610, R0 ;  /* 0x00007610ff007816 */ /* 0x000fc80000000000 */
[----:B------:R-:W-:-:S05]  /*b0b0*/  F2FP.SATFINITE.E5M2.F32.PACK_AB_MERGE_C R3, RZ, R3, RZ ;  /* 0x00000003ff03723e */ /* 0x000fca00048060ff */
[----:B------:R0:W-:Y:S01]  /*b0c0*/  @!P3 STG.E.U8 desc[UR20][R26.64+0xc1], R3 ;  /* 0x0000c1031a00b986 */ /* 0x0001e2000c101114 */
[----:B------:R-:W-:Y:S05]  /*b0d0*/  @P4 BRA `(.L_x_242) ;  /* 0x0000000000044947 */ /* 0x000fea0003800000 */
[----:B------:R0:W5:Y:S02]  /*b0e0*/  LDG.E.U8 R0, desc[UR20][R28.64+0xc8] ;  /* 0x0000c8141c007981 */ /* 0x000164000c1e1100 */
.L_x_242:
[----:B------:R-:W-:Y:S05]  /*b0f0*/  BSYNC B1 ;  /* 0x0000000000017941 */ /* 0x000fea0003800000 */
.L_x_241:
[----:B------:R-:W2:Y:S01]  /*b100*/  LDL.LU R2, [R1] ;  /* 0x0000000001027983 */ /* 0x000ea20000300800 */
[----:B-----5:R-:W-:Y:S01]  /*b110*/  LOP3.LUT R0, R0, 0xff, RZ, 0xc0, !PT ;  /* 0x000000ff00007812 */ /* 0x020fe200078ec0ff */
[----:B------:R-:W-:Y:S01]  /*b120*/  BSSY B1, `(.L_x_243) ;  /* 0x000000b000017945 */ /* 0x000fe20003800000 */
[----:B------:R-:W-:Y:S02]  /*b130*/  ISETP.LT.OR P3, PT, R34, 0xca, !P0 ;  /* 0x000000ca2200780c */ /* 0x000fe40004761670 */
[----:B------:R-:W-:-:S05]  /*b140*/  F2FP.F16.E5M2.UNPACK_B R0, R0 ;  /* 0x00000000ff00723e */ /* 0x000fca00020004ff */
[----:B------:R-:W-:-:S05]  /*b150*/  HADD2.F32 R0, -RZ, R0.H0_H0 ;  /* 0x20000000ff007230 */ /* 0x000fca0000004100 */
[----:B------:R-:W-:-:S04]  /*b160*/  FMUL R0, R0, UR31 ;  /* 0x0000001f00007c20 */ /* 0x000fc80008400000 */
[----:B--2---:R-:W-:-:S05]  /*b170*/  FFMA R0, R2, UR32, R0 ;  /* 0x0000002002007c23 */ /* 0x004fca0008000000 */
[----:B0-----:R-:W-:Y:S02]  /*b180*/  F2FP.SATFINITE.E5M2.F32.PACK_AB_MERGE_C R3, RZ, R0, RZ ;  /* 0x00000000ff03723e */ /* 0x001fe400048060ff */
[----:B------:R-:W-:-:S03]  /*b190*/  PRMT R0, RZ, 0x7610, R0 ;  /* 0x00007610ff007816 */ /* 0x000fc60000000000 */
[----:B------:R0:W-:Y:S01]  /*b1a0*/  @!P4 STG.E.U8 desc[UR20][R24.64+0xc8], R3 ;  /* 0x0000c8031800c986 */ /* 0x0001e2000c101114 */
[----:B------:R-:W-:Y:S05]  /*b1b0*/  @P3 BRA `(.L_x_244) ;  /* 0x0000000000043947 */ /* 0x000fea0003800000 */
[----:B------:R2:W5:Y:S02]  /*b1c0*/  LDG.E.U8 R0, desc[UR20][R28.64+0xc9] ;  /* 0x0000c9141c007981 */ /* 0x000564000c1e1100 */
.L_x_244:
[----:B------:R-:W-:Y:S05]  /*b1d0*/  BSYNC B1 ;  /* 0x0000000000017941 */ /* 0x000fea0003800000 */
.L_x_243:
[----:B------:R-:W3:Y:S01]  /*b1e0*/  LDL.LU R2, [R1+0x4] ;  /* 0x0000040001027983 */ /* 0x000ee20000300800 */
[----:B-----5:R-:W-:Y:S01]  /*b1f0*/  LOP3.LUT R0, R0, 0xff, RZ, 0xc0, !PT ;  /* 0x000000ff00007812 */ /* 0x020fe200078ec0ff */
[----:B------:R-:W-:Y:S01]  /*b200*/  BSSY B1, `(.L_x_245) ;  /* 0x000000b000017945 */ /* 0x000fe20003800000 */
[----:B------:R-:W-:Y:S02]  /*b210*/  ISETP.LT.OR P4, PT, R34, 0xc9, !P1 ;  /* 0x000000c92200780c */ /* 0x000fe40004f81670 */
[----:B------:R-:W-:-:S05]  /*b220*/  F2FP.F16.E5M2.UNPACK_B R0, R0 ;  /* 0x00000000ff00723e */ /* 0x000fca00020004ff */
[----:B------:R-:W-:-:S05]  /*b230*/  HADD2.F32 R0, -RZ, R0.H0_H0 ;  /* 0x20000000ff007230 */ /* 0x000fca0000004100 */
[----:B------:R-:W-:-:S04]  /*b240*/  FMUL R0, R0, UR31 ;  /* 0x0000001f00007c20 */ /* 0x000fc80008400000 */
[----:B---3--:R-:W-:-:S05]  /*b250*/  FFMA R0, R2, UR32, R0 ;  /* 0x0000002002007c23 */ /* 0x008fca0008000000 */
[----:B0-----:R-:W-:Y:S02]  /*b260*/  F2FP.SATFINITE.E5M2.F32.PACK_AB_MERGE_C R3, RZ, R0, RZ ;  /* 0x00000000ff03723e */ /* 0x001fe400048060ff */
[----:B------:R-:W-:-:S03]  /*b270*/  PRMT R0, RZ, 0x7610, R0 ;  /* 0x00007610ff007816 */ /* 0x000fc60000000000 */
[----:B------:R0:W-:Y:S01]  /*b280*/  @!P3 STG.E.U8 desc[UR20][R24.64+0xc9], R3 ;  /* 0x0000c9031800b986 */ /* 0x0001e2000c101114 */
[----:B------:R-:W-:Y:S05]  /*b290*/  @P4 BRA `(.L_x_246) ;  /* 0x0000000000044947 */ /* 0x000fea0003800000 */
[----:B------:R3:W5:Y:S02]  /*b2a0*/  LDG.E.U8 R0, desc[UR20][R30.64+0xc8] ;  /* 0x0000c8141e007981 */ /* 0x000764000c1e1100 */
.L_x_246:
[----:B------:R-:W-:Y:S05]  /*b2b0*/  BSYNC B1 ;  /* 0x0000000000017941 */ /* 0x000fea0003800000 */
.L_x_245:
[----:B------:R-:W2:Y:S01]  /*b2c0*/  LDL.LU R2, [R1+0x8] ;  /* 0x0000080001027983 */ /* 0x000ea20000300800 */
        /* <DEDUP_REMOVED lines=12> */
.L_x_248:
[----:B------:R-:W-:Y:S05]  /*b390*/  BSYNC B1 ;  /* 0x0000000000017941 */ /* 0x000fea0003800000 */
.L_x_247:
        /* <DEDUP_REMOVED lines=13> */
.L_x_250:
[----:B------:R-:W-:Y:S05]  /*b470*/  BSYNC B1 ;  /* 0x0000000000017941 */ /* 0x000fea0003800000 */
.L_x_249:
        /* <DEDUP_REMOVED lines=13> */
.L_x_252:
[----:B------:R-:W-:Y:S05]  /*b550*/  BSYNC B1 ;  /* 0x0000000000017941 */ /* 0x000fea0003800000 */
.L_x_251:
        /* <DEDUP_REMOVED lines=13> */
.L_x_254:
[----:B------:R-:W-:Y:S05]  /*b630*/  BSYNC B1 ;  /* 0x0000000000017941 */ /* 0x000fea0003800000 */
.L_x_253:
        /* <DEDUP_REMOVED lines=13> */
.L_x_256:
[----:B------:R-:W-:Y:S05]  /*b710*/  BSYNC B1 ;  /* 0x0000000000017941 */ /* 0x000fea0003800000 */
.L_x_255:
        /* <DEDUP_REMOVED lines=13> */
.L_x_258:
[----:B------:R-:W-:Y:S05]  /*b7f0*/  BSYNC B1 ;  /* 0x0000000000017941 */ /* 0x000fea0003800000 */
.L_x_257:
        /* <DEDUP_REMOVED lines=13> */
.L_x_260:
[----:B------:R-:W-:Y:S05]  /*b8d0*/  BSYNC B1 ;  /* 0x0000000000017941 */ /* 0x000fea0003800000 */
.L_x_259:
        /* <DEDUP_REMOVED lines=13> */
.L_x_262:
[----:B------:R-:W-:Y:S05]  /*b9b0*/  BSYNC B1 ;  /* 0x0000000000017941 */ /* 0x000fea0003800000 */
.L_x_261:
        /* <DEDUP_REMOVED lines=13> */
.L_x_264:
[----:B------:R-:W-:Y:S05]  /*ba90*/  BSYNC B1 ;  /* 0x0000000000017941 */ /* 0x000fea0003800000 */
.L_x_263:
        /* <DEDUP_REMOVED lines=13> */
.L_x_266:
[----:B------:R-:W-:Y:S05]  /*bb70*/  BSYNC B1 ;  /* 0x0000000000017941 */ /* 0x000fea0003800000 */
.L_x_265:
        /* <DEDUP_REMOVED lines=13> */
.L_x_268:
[----:B------:R-:W-:Y:S05]  /*bc50*/  BSYNC B1 ;  /* 0x0000000000017941 */ /* 0x000fea0003800000 */
.L_x_267:
        /* <DEDUP_REMOVED lines=13> */
.L_x_270:
[----:B------:R-:W-:Y:S05]  /*bd30*/  BSYNC B1 ;  /* 0x0000000000017941 */ /* 0x000fea0003800000 */
.L_x_269:
        /* <DEDUP_REMOVED lines=13> */
.L_x_272:
[----:B------:R-:W-:Y:S05]  /*be10*/  BSYNC B1 ;  /* 0x0000000000017941 */ /* 0x000fea0003800000 */
.L_x_271:
        /* <DEDUP_REMOVED lines=13> */
.L_x_274:
[----:B------:R-:W-:Y:S05]  /*bef0*/  BSYNC B1 ;  /* 0x0000000000017941 */ /* 0x000fea0003800000 */
.L_x_273:
        /* <DEDUP_REMOVED lines=13> */
.L_x_276:
[----:B------:R-:W-:Y:S05]  /*bfd0*/  BSYNC B1 ;  /* 0x0000000000017941 */ /* 0x000fea0003800000 */
.L_x_275:
        /* <DEDUP_REMOVED lines=13> */
.L_x_278:
[----:B------:R-:W-:Y:S05]  /*c0b0*/  BSYNC B1 ;  /* 0x0000000000017941 */ /* 0x000fea0003800000 */
.L_x_277:
        /* <DEDUP_REMOVED lines=13> */
.L_x_280:
[----:B------:R-:W-:Y:S05]  /*c190*/  BSYNC B1 ;  /* 0x0000000000017941 */ /* 0x000fea0003800000 */
.L_x_279:
        /* <DEDUP_REMOVED lines=13> */
.L_x_282:
[----:B------:R-:W-:Y:S05]  /*c270*/  BSYNC B1 ;  /* 0x0000000000017941 */ /* 0x000fea0003800000 */
.L_x_281:
        /* <DEDUP_REMOVED lines=13> */
.L_x_284:
[----:B------:R-:W-:Y:S05]  /*c350*/  BSYNC B1 ;  /* 0x0000000000017941 */ /* 0x000fea0003800000 */
.L_x_283:
        /* <DEDUP_REMOVED lines=13> */
.L_x_286:
[----:B------:R-:W-:Y:S05]  /*c430*/  BSYNC B1 ;  /* 0x0000000000017941 */ /* 0x000fea0003800000 */
.L_x_285:
        /* <DEDUP_REMOVED lines=13> */
.L_x_288:
[----:B------:R-:W-:Y:S05]  /*c510*/  BSYNC B1 ;  /* 0x0000000000017941 */ /* 0x000fea0003800000 */
.L_x_287:
        /* <DEDUP_REMOVED lines=13> */
.L_x_290:
[----:B------:R-:W-:Y:S05]  /*c5f0*/  BSYNC B1 ;  /* 0x0000000000017941 */ /* 0x000fea0003800000 */
.L_x_289:
        /* <DEDUP_REMOVED lines=13> */
.L_x_292:
[----:B------:R-:W-:Y:S05]  /*c6d0*/  BSYNC B1 ;  /* 0x0000000000017941 */ /* 0x000fea0003800000 */
.L_x_291:
        /* <DEDUP_REMOVED lines=13> */
.L_x_294:
[----:B------:R-:W-:Y:S05]  /*c7b0*/  BSYNC B1 ;  /* 0x0000000000017941 */ /* 0x000fea0003800000 */
.L_x_293:
        /* <DEDUP_REMOVED lines=13> */
.L_x_296:
[----:B------:R-:W-:Y:S05]  /*c890*/  BSYNC B1 ;  /* 0x0000000000017941 */ /* 0x000fea0003800000 */
.L_x_295:
[----:B------:R-:W-:Y:S05]  /*c8a0*/  @P1 BRA `(.L_x_297) ;  /* 0x00000020009c1947 */ /* 0x000fea0003800000 */
[----:B------:R-:W2:Y:S01]  /*c8b0*/  LDL.LU R2, [R1+0x6c] ;  /* 0x00006c0001027983 */ /* 0x000ea20000300800 */
[----:B-----5:R-:W-:-:S04]  /*c8c0*/  LOP3.LUT R0, R0, 0xff, RZ, 0xc0, !PT ;  /* 0x000000ff00007812 */ /* 0x020fc800078ec0ff */
[----:B------:R-:W-:-:S05]  /*c8d0*/  F2FP.F16.E5M2.UNPACK_B R0, R0 ;  /* 0x00000000ff00723e */ /* 0x000fca00020004ff */
[----:B------:R-:W-:-:S05]  /*c8e0*/  HADD2.F32 R0, -RZ, R0.H0_H0 ;  /* 0x20000000ff007230 */ /* 0x000fca0000004100 */
[----:B------:R-:W-:-:S04]  /*c8f0*/  FMUL R0, R0, UR31 ;  /* 0x0000001f00007c20 */ /* 0x000fc80008400000 */
[----:B--2---:R-:W-:-:S05]  /*c900*/  FFMA R0, R2, UR32, R0 ;  /* 0x0000002002007c23 */ /* 0x004fca0008000000 */
[----:B0-----:R-:W-:-:S05]  /*c910*/  F2FP.SATFINITE.E5M2.F32.PACK_AB_MERGE_C R3, RZ, R0, RZ ;  /* 0x00000000ff03723e */ /* 0x001fca00048060ff */
[----:B------:R0:W-:Y:S01]  /*c920*/  STG.E.U8 desc[UR20][R26.64+0xf9], R3 ;  /* 0x0000f9031a007986 */ /* 0x0001e2000c101114 */
[----:B------:R-:W-:Y:S05]  /*c930*/  BRA `(.L_x_297) ;  /* 0x0000002000787947 */ /* 0x000fea0003800000 */
.L_x_40:
[----:B------:R-:W-:Y:S01]  /*c940*/  ISETP.GE.AND P1, PT, R39, 0x1, PT ;  /* 0x000000012700780c */ /* 0x000fe20003f26270 */
[----:B------:R-:W-:Y:S01]  /*c950*/  FMUL R228, R228, UR32 ;  /* 0x00000020e4e47c20 */ /* 0x000fe20008400000 */
[----:B------:R-:W-:Y:S01]  /*c960*/  FMUL R227, R227, UR32 ;  /* 0x00000020e3e37c20 */ /* 0x000fe20008400000 */
[----:B------:R-:W-:Y:S01]  /*c970*/  ISETP.GE.AND P0, PT, R39, 0x9, PT ;  /* 0x000000092700780c */ /* 0x000fe20003f06270 */
[----:B------:R-:W-:Y:S01]  /*c980*/  FMUL R226, R226, UR32 ;  /* 0x00000020e2e27c20 */ /* 0x000fe20008400000 */
[C---:B------:R-:W-:Y:S02]  /*c990*/  ISETP.LT.OR P4, PT, R34.reuse, 0x1, !P1 ;  /* 0x000000012200780c */ /* 0x040fe40004f81670 */
[----:B------:R-:W-:Y:S02]  /*c9a0*/  ISETP.LT.OR P5, PT, R34, 0x2, !P1 ;  /* 0x000000022200780c */ /* 0x000fe40004fa1670 */
[----:B------:R-:W-:Y:S02]  /*c9b0*/  F2FP.SATFINITE.E5M2.F32.PACK_AB_MERGE_C R29, RZ, R228, RZ ;  /* 0x000000e4ff1d723e */ /* 0x000fe400048060ff */
[----:B------:R-:W-:-:S02]  /*c9c0*/  F2FP.SATFINITE.E5M2.F32.PACK_AB_MERGE_C R227, RZ, R227, RZ ;  /* 0x000000e3ffe3723e */ /* 0x000fc400048060ff */
[----:B------:R-:W-:Y:S01]  /*c9d0*/  ISETP.LT.OR P3, PT, R34, 0x1, !P0 ;  /* 0x000000012200780c */ /* 0x000fe20004761670 */
[----:B------:R-:W-:-:S04]  /*c9e0*/  FMUL R225, R225, UR32 ;  /* 0x00000020e1e17c20 */ /* 0x000fc80008400000 */
[----:B------:R2:W-:Y:S01]  /*c9f0*/  @!P4 STG.E.U8 desc[UR20][R24.64], R29 ;  /* 0x0000001d1800c986 */ /* 0x0005e2000c101114 */
[----:B------:R-:W-:-:S03]  /*ca00*/  ISETP.LT.OR P4, PT, R34, 0x2, !P0 ;  /* 0x000000022200780c */ /* 0x000fc60004781670 */
[----:B------:R3:W-:Y:S01]  /*ca10*/  @!P5 STG.E.U8 desc[UR20][R24.64+0x1], R227 ;  /* 0x000001e31800d986 */ /* 0x0007e2000c101114 */
[----:B------:R-:W-:Y:S01]  /*ca20*/  ISETP.LT.OR P5, PT, R34, 0x9, !P1 ;  /* 0x000000092200780c */ /* 0x000fe20004fa1670 */
[----:B------:R-:W-:Y:S01]  /*ca30*/  FMUL R224, R224, UR32 ;  /* 0x00000020e0e07c20 */ /* 0x000fe20008400000 */
[----:B------:R-:W-:Y:S01]  /*ca40*/  ISETP.LT.OR P6, PT, R34, 0xa, !P1 ;  /* 0x0000000a2200780c */ /* 0x000fe20004fc1670 */
[----:B------:R-:W-:Y:S01]  /*ca50*/  FMUL R223, R223, UR32 ;  /* 0x00000020dfdf7c20 */ /* 0x000fe20008400000 */
[----:B------:R-:W-:Y:S02]  /*ca60*/  F2FP.SATFINITE.E5M2.F32.PACK_AB_MERGE_C R31, RZ, R226, RZ ;  /* 0x000000e2ff1f723e */ /* 0x000fe400048060ff */
[----:B------:R-:W-:Y:S02]  /*ca70*/  F2FP.SATFINITE.E5M2.F32.PACK_AB_MERGE_C R225, RZ, R225, RZ ;  /* 0x000000e1ffe1723e */ /* 0x000fe400048060ff */
[----:B--2---:R-:W-:Y:S01]  /*ca80*/  F2FP.SATFINITE.E5M2.F32.PACK_AB_MERGE_C R29, RZ, R224, RZ ;  /* 0x000000e0ff1d723e */ /* 0x004fe200048060ff */
[----:B------:R-:W-:Y:S01]  /*ca90*/  @!P3 STG.E.U8 desc[UR20][R26.64], R31 ;  /* 0x0000001f1a00b986 */ /* 0x000fe2000c101114 */
[----:B------:R-:W-:-:S02]  /*caa0*/  F2FP.SATFINITE.E5M2.F32.PACK_AB_MERGE_C R223, RZ, R223, RZ ;  /* 0x000000dfffdf723e */ /* 0x000fc400048060ff */
[C---:B------:R-:W-:Y:S01]  /*cab0*/  ISETP.LT.OR P3, PT, R34.reuse, 0x9, !P0 ;  /* 0x000000092200780c */ /* 0x040fe20004761670 */
[----:B------:R-:W-:Y:S01]  /*cac0*/  @!P4 STG.E.U8 desc[UR20][R26.64+0x1], R225 ;  /* 0x000001e11a00c986 */ /* 0x000fe2000c101114 */
[----:B------:R-:W-:-:S03]  /*cad0*/  ISETP.LT.OR P4, PT, R34, 0xa, !P0 ;  /* 0x0000000a2200780c */ /* 0x000fc60004781670 */
[----:B------:R2:W-:Y:S01]  /*cae0*/  @!P5 STG.E.U8 desc[UR20][R24.64+0x8], R29 ;  /* 0x0000081d1800d986 */ /* 0x0005e2000c101114 */
[----:B------:R-:W-:Y:S01]  /*caf0*/  ISETP.LT.OR P5, PT, R34, 0x11, !P1 ;  /* 0x000000112200780c */ /* 0x000fe20004fa1670 */
[----:B------:R-:W-:Y:S01]  /*cb00*/  FMUL R222, R222, UR32 ;  /* 0x00000020dede7c20 */ /* 0x000fe20008400000 */
[----:B------:R-:W-:Y:S01]  /*cb10*/  FMUL R221, R221, UR32 ;  /* 0x00000020dddd7c20 */ /* 0x000fe20008400000 */
[----:B------:R-:W-:Y:S01]  /*cb20*/  FMUL R220, R220, UR32 ;  /* 0x00000020dcdc7c20 */ /* 0x000fe20008400000 */
[----:B------:R-:W-:Y:S01]  /*cb30*/  @!P6 STG.E.U8 desc[UR20][R24.64+0x9], R223 ;  /* 0x000009df1800e986 */ /* 0x000fe2000c101114 */
[----:B------:R-:W-:Y:S01]  /*cb40*/  ISETP.LT.OR P6, PT, R34, 0x12, !P1 ;  /* 0x000000122200780c */ /* 0x000fe20004fc1670 */
[----:B------:R-:W-:Y:S01]  /*cb50*/  FMUL R219, R219, UR32 ;  /* 0x00000020dbdb7c20 */ /* 0x000fe20008400000 */
[----:B------:R-:W-:Y:S01]  /*cb60*/  F2FP.SATFINITE.E5M2.F32.PACK_AB_MERGE_C R33, RZ, R222, RZ ;  /* 0x000000deff21723e */ /* 0x000fe200048060ff */
[----:B---3--:R-:W3:Y:S01]  /*cb70*/  LDL.LU R227, [R1+0x8] ;  /* 0x0000080001e37983 */ /* 0x008ee20000300800 */
[----:B------:R-:W-:-:S02]  /*cb80*/  F2FP.SATFINITE.E5M2.F32.PACK_AB_MERGE_C R221, RZ, R221, RZ ;  /* 0x000000ddffdd723e */ /* 0x000fc400048060ff */
[----:B--2---:R-:W-:Y:S01]  /*cb90*/  F2FP.SATFINITE.E5M2.F32.PACK_AB_MERGE_C R29, RZ, R220, RZ ;  /* 0x000000dcff1d723e */ /* 0x004fe200048060ff */
[----:B------:R-:W2:Y:S04]  /*cba0*/  LDL.LU R226, [R1+0x4] ;  /* 0x0000040001e27983 */ /* 0x000ea80000300800 */
[----:B------:R-:W4:Y:S01]  /*cbb0*/  LDL.LU R224, [R1] ;  /* 0x0000000001e07983 */ /* 0x000f220000300800 */
[----:B------:R-:W-:-:S03]  /*cbc0*/  F2FP.SATFINITE.E5M2.F32.PACK_AB_MERGE_C R219, RZ, R219, RZ ;  /* 0x000000dbffdb723e */ /* 0x000fc600048060ff */
[----:B------:R-:W-:Y:S01]  /*cbd0*/  @!P3 STG.E.U8 desc[UR20][R26.64+0x8], R33 ;  /* 0x000008211a00b986 */ /* 0x000fe2000c101114 */
[----:B------:R-:W-:-:S03]  /*cbe0*/  ISETP.LT.OR P3, PT, R34, 0x11, !P0 ;  /* 0x000000112200780c */ /* 0x000fc60004761670 */
        /* <DEDUP_REMOVED lines=11> */
[----:B------:R-:W-:Y:S01]  /*cca0*/  FMUL R214, R214, UR32 ;  /* 0x00000020d6d67c20 */ /* 0x000fe20008400000 */
[----:B------:R-:W-:Y:S01]  /*ccb0*/  F2FP.SATFINITE.E5M2.F32.PACK_AB_MERGE_C R217, RZ, R217, RZ ;  /* 0x000000d9ffd9723e */ /* 0x000fe200048060ff */
[----:B------:R-:W-:Y:S01]  /*ccc0*/  FMUL R213, R213, UR32 ;  /* 0x00000020d5d57c20 */ /* 0x000fe20008400000 */
[----:B0-----:R-:W-:Y:S01]  /*ccd0*/  F2FP.SATFINITE.E5M2.F32.PACK_AB_MERGE_C R29, RZ, R216, RZ ;  /* 0x000000d8ff1d723e */ /* 0x001fe200048060ff */
[----:B------:R-:W-:Y:S01]  /*cce0*/  @!P3 STG.E.U8 desc[UR20][R26.64+0x10], R31 ;  /* 0x0000101f1a00b986 */ /* 0x000fe2000c101114 */
[----:B------:R-:W-:-:S02]  /*ccf0*/  F2FP.SATFINITE.E5M2.F32.PACK_AB_MERGE_C R215, RZ, R215, RZ ;  /* 0x000000d7ffd7723e */ /* 0x000fc400048060ff */
[C---:B------:R-:W-:Y:S01]  /*cd00*/  ISETP.LT.OR P3, PT, R34.reuse, 0x19, !P0 ;  /* 0x000000192200780c */ /* 0x040fe20004761670 */
[----:B------:R-:W-:Y:S01]  /*cd10*/  @!P4 STG.E.U8 desc[UR20][R26.64+0x11], R217 ;  /* 0x000011d91a00c986 */ /* 0x000fe2000c101114 */
[----:B------:R-:W-:-:S03]  /*cd20*/  ISETP.LT.OR P4, PT, R34, 0x1a, !P0 ;  /* 0x0000001a2200780c */ /* 0x000fc60004781670 */
[----:B------:R0:W-:Y:S01]  /*cd30*/  @!P5 STG.E.U8 desc[UR20][R24.64+0x18], R29 ;  /* 0x0000181d1800d986 */ /* 0x0001e2000c101114 */
[----:B------:R-:W-:Y:S01]  /*cd40*/  ISETP.LT.OR P5, PT, R34, 0x21, !P1 ;  /* 0x000000212200780c */ /* 0x000fe20004fa1670 */
[----:B------:R-:W-:Y:S02]  /*cd50*/  FMUL R212, R212, UR32 ;  /* 0x00000020d4d47c20 */ /* 0x000fe40008400000 */
[----:B------:R-:W-:Y:S01]  /*cd60*/  @!P6 STG.E.U8 desc[UR20][R24.64+0x19], R215 ;  /* 0x000019d71800e986 */ /* 0x000fe2000c101114 */
[----:B------:R-:W-:Y:S01]  /*cd70*/  ISETP.LT.OR P6, PT, R34, 0x22, !P1 ;  /* 0x000000222200780c */ /* 0x000fe20004fc1670 */
[----:B------:R-:W-:Y:S01]  /*cd80*/  FMUL R211, R211, UR32 ;  /* 0x00000020d3d37c20 */ /* 0x000fe20008400000 */
[----:B------:R-:W-:Y:S01]  /*cd90*/  F2FP.SATFINITE.E5M2.F32.PACK_AB_MERGE_C R33, RZ, R214, RZ ;  /* 0x000000d6ff21723e */ /* 0x000fe200048060ff */
[----:B------:R-:W-:Y:S01]  /*cda0*/  FMUL R210, R210, UR32 ;  /* 0x00000020d2d27c20 */ /* 0x000fe20008400000 */
[----:B------:R-:W-:Y:S01]  /*cdb0*/  F2FP.SATFINITE.E5M2.F32.PACK_AB_MERGE_C R213, RZ, R213, RZ ;  /* 0x000000d5ffd5723e */ /* 0x000fe200048060ff */
[----:B------:R-:W-:Y:S01]  /*cdc0*/  FMUL R209, R209, UR32 ;  /* 0x00000020d1d17c20 */ /* 0x000fe20008400000 */
        /* <DEDUP_REMOVED lines=8> */
[----:B------:R-:W-:-:S03]  /*ce50*/  ISETP.LT.OR P5, PT, R34, 0x29, !P1 ;  /* 0x000000292200780c */ /* 0x000fc60004fa1670 */
        /* <DEDUP_REMOVED lines=240> */
[----:B------:R1:W-:Y:S01]  /*dd60*/  @!P6 STG.E.U8 desc[UR20][R24.64+0x99], R23 ;  /* 0x000099171800e986 */ /* 0x0003e2000c101114 */
        /* <DEDUP_REMOVED lines=11> */
[----:B------:R0:W-:Y:S01]  /*de20*/  @!P4 STG.E.U8 desc[UR20][R26.64+0x99], R21 ;  /* 0x000099151a00c986 */ /* 0x0001e2000c101114 */
[----:B------:R-:W-:-:S03]  /*de30*/  ISETP.LT.OR P4, PT, R34, 0xa2, !P0 ;  /* 0x000000a22200780c */ /* 0x000fc60004781670 */
[----:B------:R-:W-:Y:S01]  /*de40*/  @!P5 STG.E.U8 desc[UR20][R24.64+0xa0], R29 ;  /* 0x0000a01d1800d986 */ /* 0x000fe2000c101114 */
[----:B------:R-:W-:-:S03]  /*de50*/  ISETP.LT.OR P5, PT, R34, 0xa9, !P1 ;  /* 0x000000a92200780c */ /* 0x000fc60004fa1670 */
[----:B------:R3:W-:Y:S01]  /*de60*/  @!P6 STG.E.U8 desc[UR20][R24.64+0xa1], R19 ;  /* 0x0000a1131800e986 */ /* 0x0007e2000c101114 */
[----:B------:R-:W-:Y:S01]  /*de70*/  ISETP.LT.OR P6, PT, R34, 0xaa, !P1 ;  /* 0x000000aa2200780c */ /* 0x000fe20004fc1670 */
[----:B------:R-:W-:Y:S01]  /*de80*/  FMUL R15, R15, UR32 ;  /* 0x000000200f0f7c20 */ /* 0x000fe20008400000 */
[----:B-1----:R-:W-:Y:S01]  /*de90*/  F2FP.SATFINITE.E5M2.F32.PACK_AB_MERGE_C R23, RZ, R18, RZ ;  /* 0x00000012ff17723e */ /* 0x002fe200048060ff */
[----:B------:R-:W-:Y:S01]  /*dea0*/  FMUL R14, R14, UR32 ;  /* 0x000000200e0e7c20 */ /* 0x000fe20008400000 */
[----:B------:R-:W-:Y:S01]  /*deb0*/  F2FP.SATFINITE.E5M2.F32.PACK_AB_MERGE_C R17, RZ, R17, RZ ;  /* 0x00000011ff11723e */ /* 0x000fe200048060ff */
[----:B------:R-:W-:Y:S01]  /*dec0*/  FMUL R13, R13, UR32 ;  /* 0x000000200d0d7c20 */ /* 0x000fe20008400000 */
[----:B0-----:R-:W-:Y:S01]  /*ded0*/  F2FP.SATFINITE.E5M2.F32.PACK_AB_MERGE_C R21, RZ, R16, RZ ;  /* 0x00000010ff15723e */ /* 0x001fe200048060ff */
[----:B------:R-:W-:Y:S01]  /*dee0*/  @!P3 STG.E.U8 desc[UR20][R26.64+0xa0], R23 ;  /* 0x0000a0171a00b986 */ /* 0x000fe2000c101114 */
[----:B------:R-:W-:Y:S02]  /*def0*/  F2FP.SATFINITE.E5M2.F32.PACK_AB_MERGE_C R15, RZ, R15, RZ ;  /* 0x0000000fff0f723e */ /* 0x000fe400048060ff */
[C---:B------:R-:W-:Y:S01]  /*df00*/  ISETP.LT.OR P3, PT, R34.reuse, 0xa9, !P0 ;  /* 0x000000a92200780c */ /* 0x040fe20004761670 */
[----:B------:R-:W-:Y:S01]  /*df10*/  @!P4 STG.E.U8 desc[UR20][R26.64+0xa1], R17 ;  /* 0x0000a1111a00c986 */ /* 0x000fe2000c101114 */
[----:B------:R-:W-:-:S03]  /*df20*/  ISETP.LT.OR P4, PT, R34, 0xaa, !P0 ;  /* 0x000000aa2200780c */ /* 0x000fc60004781670 */
[----:B------:R-:W-:Y:S01]  /*df30*/  @!P5 STG.E.U8 desc[UR20][R24.64+0xa8], R21 ;  /* 0x0000a8151800d986 */ /* 0x000fe2000c101114 */
[----:B------:R-:W-:Y:S01]  /*df40*/  ISETP.LT.OR P5, PT, R34, 0xb1, !P1 ;  /* 0x000000b12200780c */ /* 0x000fe20004fa1670 */
[----:B------:R-:W-:Y:S02]  /*df50*/  FMUL R12, R12, UR32 ;  /* 0x000000200c0c7c20 */ /* 0x000fe40008400000 */
[----:B------:R0:W-:Y:S01]  /*df60*/  @!P6 STG.E.U8 desc[UR20][R24.64+0xa9], R15 ;  /* 0x0000a90f1800e986 */ /* 0x0001e2000c101114 */
[----:B------:R-:W-:Y:S01]  /*df70*/  ISETP.LT.OR P6, PT, R34, 0xb2, !P1 ;  /* 0x000000b22200780c */ /* 0x000fe20004fc1670 */
[----:B------:R-:W-:Y:S01]  /*df80*/  FMUL R11, R11, UR32 ;  /* 0x000000200b0b7c20 */ /* 0x000fe20008400000 */
[----:B---3--:R-:W-:Y:S01]  /*df90*/  F2FP.SATFINITE.E5M2.F32.PACK_AB_MERGE_C R19, RZ, R14, RZ ;  /* 0x0000000eff13723e */ /* 0x008fe200048060ff */
[----:B------:R-:W3:Y:S01]  /*dfa0*/  LDL.LU R223, [R1+0x18] ;  /* 0x0000180001df7983 */ /* 0x000ee20000300800 */
[----:B------:R-:W-:Y:S02]  /*dfb0*/  F2FP.SATFINITE.E5M2.F32.PACK_AB_MERGE_C R13, RZ, R13, RZ ;  /* 0x0000000dff0d723e */ /* 0x000fe400048060ff */
[----:B------:R-:W-:Y:S01]  /*dfc0*/  F2FP.SATFINITE.E5M2.F32.PACK_AB_MERGE_C R11, RZ, R11, RZ ;  /* 0x0000000bff0b723e */ /* 0x000fe200048060ff */
[----:B------:R-:W-:Y:S01]  /*dfd0*/  @!P3 STG.E.U8 desc[UR20][R26.64+0xa8], R19 ;  /* 0x0000a8131a00b986 */ /* 0x000fe2000c101114 */
[----:B0-----:R-:W-:-:S03]  /*dfe0*/  F2FP.SATFINITE.E5M2.F32.PACK_AB_MERGE_C R15, RZ, R12, RZ ;  /* 0x0000000cff0f723e */ /* 0x001fc600048060ff */
[----:B------:R0:W-:Y:S01]  /*dff0*/  @!P4 STG.E.U8 desc[UR20][R26.64+0xa9], R13 ;  /* 0x0000a90d1a00c986 */ /* 0x0001e2000c101114 */
[C---:B------:R-:W-:Y:S02]  /*e000*/  ISETP.LT.OR P3, PT, R34.reuse, 0xb1, !P0 ;  /* 0x000000b12200780c */ /* 0x040fe40004761670 */
[C---:B------:R-:W-:Y:S01]  /*e010*/  ISETP.LT.OR P4, PT, R34.reuse, 0xb2, !P0 ;  /* 0x000000b22200780c */ /* 0x040fe20004781670 */
[----:B------:R-:W-:Y:S01]  /*e020*/  @!P5 STG.E.U8 desc[UR20][R24.64+0xb0], R15 ;  /* 0x0000b00f1800d986 */ /* 0x000fe2000c101114 */
[----:B------:R-:W-:Y:S01]  /*e030*/  ISETP.LT.OR P5, PT, R34, 0xb9, !P1 ;  /* 0x000000b92200780c */ /* 0x000fe20004fa1670 */
[----:B------:R-:W-:Y:S01]  /*e040*/  FMUL R10, R10, UR32 ;  /* 0x000000200a0a7c20 */ /* 0x000fe20008400000 */
[----:B------:R-:W-:Y:S01]  /*e050*/  FMUL R9, R9, UR32 ;  /* 0x0000002009097c20 */ /* 0x000fe20008400000 */
[----:B------:R-:W3:Y:S01]  /*e060*/  LDL.LU R222, [R1+0x14] ;  /* 0x0000140001de7983 */ /* 0x000ee20000300800 */
[----:B------:R-:W-:-:S03]  /*e070*/  FMUL R8, R8, UR32 ;  /* 0x0000002008087c20 */ /* 0x000fc60008400000 */
[----:B------:R-:W3:Y:S01]  /*e080*/  LDL.LU R220, [R1+0x10] ;  /* 0x0000100001dc7983 */ /* 0x000ee20000300800 */
[----:B------:R-:W-:-:S03]  /*e090*/  F2FP.SATFINITE.E5M2.F32.PACK_AB_MERGE_C R17, RZ, R10, RZ ;  /* 0x0000000aff11723e */ /* 0x000fc600048060ff */
[----:B------:R-:W3:Y:S01]  /*e0a0*/  LDL.LU R221, [R1+0xc] ;  /* 0x00000c0001dd7983 */ /* 0x000ee20000300800 */
[----:B------:R-:W-:Y:S01]  /*e0b0*/  F2FP.SATFINITE.E5M2.F32.PACK_AB_MERGE_C R9, RZ, R9, RZ ;  /* 0x00000009ff09723e */ /* 0x000fe200048060ff */
[----:B------:R-:W-:Y:S01]  /*e0c0*/  FMUL R7, R7, UR32 ;  /* 0x0000002007077c20 */ /* 0x000fe20008400000 */
[----:B0-----:R-:W-:Y:S01]  /*e0d0*/  F2FP.SATFINITE.E5M2.F32.PACK_AB_MERGE_C R13, RZ, R8, RZ ;  /* 0x00000008ff0d723e */ /* 0x001fe200048060ff */
[----:B------:R0:W-:Y:S01]  /*e0e0*/  @!P6 STG.E.U8 desc[UR20][R24.64+0xb1], R11 ;  /* 0x0000b10b1800e986 */ /* 0x0001e2000c101114 */
[----:B------:R-:W-:Y:S01]  /*e0f0*/  ISETP.LT.OR P6, PT, R34, 0xba, !P1 ;  /* 0x000000ba2200780c */ /* 0x000fe20004fc1670 */
[----:B-----5:R-:W-:Y:S01]  /*e100*/  FMUL R2, R2, UR32 ;  /* 0x0000002002027c20 */ /* 0x020fe20008400000 */
[----:B------:R-:W-:Y:S01]  /*e110*/  F2FP.SATFINITE.E5M2.F32.PACK_AB_MERGE_C R7, RZ, R7, RZ ;  /* 0x00000007ff07723e */ /* 0x000fe200048060ff */
[----:B------:R-:W-:Y:S01]  /*e120*/  @!P3 STG.E.U8 desc[UR20][R26.64+0xb0], R17 ;  /* 0x0000b0111a00b986 */ /* 0x000fe2000c101114 */
[----:B------:R-:W-:Y:S01]  /*e130*/  FMUL R3, R3, UR32 ;  /* 0x0000002003037c20 */ /* 0x000fe20008400000 */
[----:B------:R-:W-:Y:S01]  /*e140*/  FMUL R4, R4, UR32 ;  /* 0x0000002004047c20 */ /* 0x000fe20008400000 */
[C---:B------:R-:W-:Y:S01]  /*e150*/  ISETP.LT.OR P3, PT, R34.reuse, 0xb9, !P0 ;  /* 0x000000b92200780c */ /* 0x040fe20004761670 */
[----:B------:R1:W-:Y:S01]  /*e160*/  @!P4 STG.E.U8 desc[UR20][R26.64+0xb1], R9 ;  /* 0x0000b1091a00c986 */ /* 0x0003e2000c101114 */
[----:B------:R-:W-:Y:S01]  /*e170*/  ISETP.LT.OR P4, PT, R34, 0xba, !P0 ;  /* 0x000000ba2200780c */ /* 0x000fe20004781670 */
[----:B------:R-:W-:Y:S01]  /*e180*/  FMUL R6, R6, UR32 ;  /* 0x0000002006067c20 */ /* 0x000fe20008400000 */
[----:B------:R-:W-:Y:S01]  /*e190*/  FMUL R5, R5, UR32 ;  /* 0x0000002005057c20 */ /* 0x000fe20008400000 */
[----:B------:R2:W-:Y:S01]  /*e1a0*/  @!P5 STG.E.U8 desc[UR20][R24.64+0xb8], R13 ;  /* 0x0000b80d1800d986 */ /* 0x0005e2000c101114 */
[----:B------:R-:W-:Y:S01]  /*e1b0*/  ISETP.LT.OR P5, PT, R34, 0xc1, !P1 ;  /* 0x000000c12200780c */ /* 0x000fe20004fa1670 */
[----:B------:R-:W-:Y:S01]  /*e1c0*/  FMUL R0, R0, UR32 ;  /* 0x0000002000007c20 */ /* 0x000fe20008400000 */
[----:B0-----:R-:W-:Y:S01]  /*e1d0*/  F2FP.SATFINITE.E5M2.F32.PACK_AB_MERGE_C R11, RZ, R6, RZ ;  /* 0x00000006ff0b723e */ /* 0x001fe200048060ff */
[----:B------:R-:W3:Y:S01]  /*e1e0*/  LDL.LU R225, [R1+0x1c] ;  /* 0x00001c0001e17983 */ /* 0x000ee20000300800 */
[----:B------:R-:W-:-:S03]  /*e1f0*/  F2FP.SATFINITE.E5M2.F32.PACK_AB_MERGE_C R5, RZ, R5, RZ ;  /* 0x00000005ff05723e */ /* 0x000fc600048060ff */
[----:B------:R0:W-:Y:S01]  /*e200*/  @!P6 STG.E.U8 desc[UR20][R24.64+0xb9], R7 ;  /* 0x0000b9071800e986 */ /* 0x0001e2000c101114 */
[----:B-1----:R-:W-:Y:S01]  /*e210*/  F2FP.SATFINITE.E5M2.F32.PACK_AB_MERGE_C R9, RZ, R4, RZ ;  /* 0x00000004ff09723e */ /* 0x002fe200048060ff */
[----:B------:R-:W-:Y:S01]  /*e220*/  FMUL R4, R227, UR32 ;  /* 0x00000020e3047c20 */ /* 0x000fe20008400000 */
[----:B------:R-:W-:Y:S01]  /*e230*/  ISETP.LT.OR P6, PT, R34, 0xc2, !P1 ;  /* 0x000000c22200780c */ /* 0x000fe20004fc1670 */
[----:B------:R-:W-:Y:S01]  /*e240*/  @!P3 STG.E.U8 desc[UR20][R26.64+0xb8], R11 ;  /* 0x0000b80b1a00b986 */ /* 0x000fe2000c101114 */
[----:B--2---:R-:W-:Y:S01]  /*e250*/  F2FP.SATFINITE.E5M2.F32.PACK_AB_MERGE_C R13, RZ, R2, RZ ;  /* 0x00000002ff0d723e */ /* 0x004fe200048060ff */
[----:B----4-:R-:W-:Y:S01]  /*e260*/  FMUL R2, R224, UR32 ;  /* 0x00000020e0027c20 */ /* 0x010fe20008400000 */
[----:B------:R-:W-:Y:S01]  /*e270*/  ISETP.LT.OR P3, PT, R34, 0xc1, !P0 ;  /* 0x000000c12200780c */ /* 0x000fe20004761670 */
[----:B------:R-:W2:Y:S01]  /*e280*/  LDL.LU R224, [R1+0x20] ;  /* 0x0000200001e07983 */ /* 0x000ea20000300800 */
[----:B0-----:R-:W-:Y:S01]  /*e290*/  F2FP.SATFINITE.E5M2.F32.PACK_AB_MERGE_C R7, RZ, R3, RZ ;  /* 0x00000003ff07723e */ /* 0x001fe200048060ff */
[----:B------:R-:W-:-:S02]  /*e2a0*/  FMUL R3, R226, UR32 ;  /* 0x00000020e2037c20 */ /* 0x000fc40008400000 */
[----:B------:R0:W-:Y:S01]  /*e2b0*/  @!P4 STG.E.U8 desc[UR20][R26.64+0xb9], R5 ;  /* 0x0000b9051a00c986 */ /* 0x0001e2000c101114 */
[----:B------:R-:W-:-:S03]  /*e2c0*/  ISETP.LT.OR P4, PT, R34, 0xc2, !P0 ;  /* 0x000000c22200780c */ /* 0x000fc60004781670 */
[----:B------:R-:W4:Y:S04]  /*e2d0*/  LDL.LU R226, [R1+0x24] ;  /* 0x0000240001e27983 */ /* 0x000f280000300800 */
[----:B------:R-:W4:Y:S04]  /*e2e0*/  LDL.LU R227, [R1+0x28] ;  /* 0x0000280001e37983 */ /* 0x000f280000300800 */
[----:B------:R-:W-:Y:S01]  /*e2f0*/  @!P5 STG.E.U8 desc[UR20][R24.64+0xc0], R9 ;  /* 0x0000c0091800d986 */ /* 0x000fe2000c101114 */
[C---:B------:R-:W-:Y:S02]  /*e300*/  ISETP.LT.OR P5, PT, R34.reuse, 0xc9, !P1 ;  /* 0x000000c92200780c */ /* 0x040fe40004fa1670 */
[----:B0-----:R-:W-:Y:S01]  /*e310*/  F2FP.SATFINITE.E5M2.F32.PACK_AB_MERGE_C R5, RZ, R0, RZ ;  /* 0x00000000ff05723e */ /* 0x001fe200048060ff */
[----:B------:R0:W-:Y:S01]  /*e320*/  @!P6 STG.E.U8 desc[UR20][R24.64+0xc1], R7 ;  /* 0x0000c1071800e986 */ /* 0x0001e2000c101114 */
[----:B------:R-:W-:-:S03]  /*e330*/  ISETP.LT.OR P6, PT, R34, 0xca, !P1 ;  /* 0x000000ca2200780c */ /* 0x000fc60004fc1670 */
[----:B------:R-:W-:Y:S01]  /*e340*/  @!P3 STG.E.U8 desc[UR20][R26.64+0xc0], R13 ;  /* 0x0000c00d1a00b986 */ /* 0x000fe2000c101114 */
[----:B------:R-:W-:-:S03]  /*e350*/  ISETP.LT.OR P3, PT, R34, 0xc9, !P0 ;  /* 0x000000c92200780c */ /* 0x000fc60004761670 */
[----:B------:R1:W-:Y:S01]  /*e360*/  @!P4 STG.E.U8 desc[UR20][R26.64+0xc1], R5 ;  /* 0x0000c1051a00c986 */ /* 0x0003e2000c101114 */
[----:B0-----:R-:W-:Y:S02]  /*e370*/  F2FP.SATFINITE.E5M2.F32.PACK_AB_MERGE_C R7, RZ, R2, RZ ;  /* 0x00000002ff07723e */ /* 0x001fe400048060ff */
[----:B------:R-:W-:-:S03]  /*e380*/  ISETP.LT.OR P4, PT, R34, 0xca, !P0 ;  /* 0x000000ca2200780c */ /* 0x000fc60004781670 */
[----:B------:R0:W-:Y:S01]  /*e390*/  @!P5 STG.E.U8 desc[UR20][R24.64+0xc8], R7 ;  /* 0x0000c8071800d986 */ /* 0x0001e2000c101114 */
[----:B------:R-:W-:Y:S02]  /*e3a0*/  ISETP.LT.OR P5, PT, R34, 0xd1, !P1 ;  /* 0x000000d12200780c */ /* 0x000fe40004fa1670 */
[----:B------:R-:W-:Y:S02]  /*e3b0*/  F2FP.SATFINITE.E5M2.F32.PACK_AB_MERGE_C R9, RZ, R3, RZ ;  /* 0x00000003ff09723e */ /* 0x000fe400048060ff */
[----:B------:R-:W-:-:S03]  /*e3c0*/  F2FP.SATFINITE.E5M2.F32.PACK_AB_MERGE_C R11, RZ, R4, RZ ;  /* 0x00000004ff0b723e */ /* 0x000fc600048060ff */
[----:B------:R0:W-:Y:S04]  /*e3d0*/  @!P6 STG.E.U8 desc[UR20][R24.64+0xc9], R9 ;  /* 0x0000c9091800e986 */ /* 0x0001e8000c101114 */
[----:B------:R-:W-:Y:S01]  /*e3e0*/  @!P3 STG.E.U8 desc[UR20][R26.64+0xc8], R11 ;  /* 0x0000c80b1a00b986 */ /* 0x000fe2000c101114 */
[----:B---3--:R-:W-:Y:S01]  /*e3f0*/  FMUL R2, R220, UR32 ;  /* 0x00000020dc027c20 */ /* 0x008fe20008400000 */
[----:B------:R-:W-:Y:S02]  /*e400*/  FMUL R0, R221, UR32 ;  /* 0x00000020dd007c20 */ /* 0x000fe40008400000 */
[----:B------:R-:W3:Y:S03]  /*e410*/  LDL.LU R221, [R1+0x2c] ;  /* 0x00002c0001dd7983 */ /* 0x000ee60000300800 */
[----:B-1----:R-:W-:Y:S01]  /*e420*/  F2FP.SATFINITE.E5M2.F32.PACK_AB_MERGE_C R5, RZ, R0, RZ ;  /* 0x00000000ff05723e */ /* 0x002fe200048060ff */
[----:B------:R-:W3:Y:S01]  /*e430*/  LDL.LU R220, [R1+0x30] ;  /* 0x0000300001dc7983 */ /* 0x000ee20000300800 */
[----:B------:R-:W-:Y:S01]  /*e440*/  FMUL R0, R223, UR32 ;  /* 0x00000020df007c20 */ /* 0x000fe20008400000 */
[----:B------:R-:W-:Y:S01]  /*e450*/  FMUL R3, R222, UR32 ;  /* 0x00000020de037c20 */ /* 0x000fe20008400000 */
[----:B0-----:R-:W-:Y:S01]  /*e460*/  F2FP.SATFINITE.E5M2.F32.PACK_AB_MERGE_C R7, RZ, R2, RZ ;  /* 0x00000002ff07723e */ /* 0x001fe200048060ff */
[----:B------:R-:W3:Y:S02]  /*e470*/  LDL.LU R222, [R1+0x34] ;  /* 0x0000340001de7983 */ /* 0x000ee40000300800 */
[----:B------:R-:W-:-:S02]  /*e480*/  F2FP.SATFINITE.E5M2.F32.PACK_AB_MERGE_C R13, RZ, R0, RZ ;  /* 0x00000000ff0d723e */ /* 0x000fc400048060ff */
[----:B------:R-:W3:Y:S01]  /*e490*/  LDL.LU R223, [R1+0x38] ;  /* 0x0000380001df7983 */ /* 0x000ee20000300800 */
[----:B------:R-:W-:Y:S01]  /*e4a0*/  F2FP.SATFINITE.E5M2.F32.PACK_AB_MERGE_C R9, RZ, R3, RZ ;  /* 0x00000003ff09723e */ /* 0x000fe200048060ff */
[----:B------:R-:W-:Y:S02]  /*e4b0*/  FMUL R2, R225, UR32 ;  /* 0x00000020e1027c20 */ /* 0x000fe40008400000 */
[----:B------:R-:W3:Y:S04]  /*e4c0*/  LDL.LU R225, [R1+0x3c] ;  /* 0x00003c0001e17983 */ /* 0x000ee80000300800 */
[----:B------:R-:W-:Y:S01]  /*e4d0*/  @!P4 STG.E.U8 desc[UR20][R26.64+0xc9], R5 ;  /* 0x0000c9051a00c986 */ /* 0x000fe2000c101114 */
[----:B--2---:R-:W-:-:S03]  /*e4e0*/  FMUL R0, R224, UR32 ;  /* 0x00000020e0007c20 */ /* 0x004fc60008400000 */
[----:B------:R0:W-:Y:S04]  /*e4f0*/  @!P5 STG.E.U8 desc[UR20][R24.64+0xd0], R7 ;  /* 0x0000d0071800d986 */ /* 0x0001e8000c101114 */
[----:B------:R-:W2:Y:S01]  /*e500*/  LDL.LU R224, [R1+0x40] ;  /* 0x0000400001e07983 */ /* 0x000ea20000300800 */
[----:B----4-:R-:W-:-:S03]  /*e510*/  FMUL R3, R226, UR32 ;  /* 0x00000020e2037c20 */ /* 0x010fc60008400000 */
[----:B------:R-:W4:Y:S01]  /*e520*/  LDL.LU R226, [R1+0x44] ;  /* 0x0000440001e27983 */ /* 0x000f220000300800 */
[----:B0-----:R-:W-:Y:S01]  /*e530*/  F2FP.SATFINITE.E5M2.F32.PACK_AB_MERGE_C R7, RZ, R0, RZ ;  /* 0x00000000ff07723e */ /* 0x001fe200048060ff */
[----:B------:R-:W-:Y:S02]  /*e540*/  FMUL R0, R227, UR32 ;  /* 0x00000020e3007c20 */ /* 0x000fe40008400000 */
[----:B------:R-:W4:Y:S01]  /*e550*/  LDL.LU R227, [R1+0x48] ;  /* 0x0000480001e37983 */ /* 0x000f220000300800 */
[C---:B------:R-:W-:Y:S02]  /*e560*/  ISETP.LT.OR P6, PT, R34.reuse, 0xd2, !P1 ;  /* 0x000000d22200780c */ /* 0x040fe40004fc1670 */
[C---:B------:R-:W-:Y:S01]  /*e570*/  ISETP.LT.OR P4, PT, R34.reuse, 0xd2, !P0 ;  /* 0x000000d22200780c */ /* 0x040fe20004781670 */
[----:B------:R-:W4:Y:S01]  /*e580*/  LDL.LU R219, [R1+0x4c] ;  /* 0x00004c0001db7983 */ /* 0x000f220000300800 */
[----:B------:R-:W-:Y:S02]  /*e590*/  F2FP.SATFINITE.E5M2.F32.PACK_AB_MERGE_C R5, RZ, R2, RZ ;  /* 0x00000002ff05723e */ /* 0x000fe400048060ff */
[----:B------:R-:W-:-:S02]  /*e5a0*/  ISETP.LT.OR P3, PT, R34, 0xd1, !P0 ;  /* 0x000000d12200780c */ /* 0x000fc40004761670 */
[----:B------:R-:W-:Y:S02]  /*e5b0*/  ISETP.LT.OR P5, PT, R34, 0xd9, !P1 ;  /* 0x000000d92200780c */ /* 0x000fe40004fa1670 */
[----:B------:R-:W-:-:S03]  /*e5c0*/  F2FP.SATFINITE.E5M2.F32.PACK_AB_MERGE_C R11, RZ, R0, RZ ;  /* 0x00000000ff0b723e */ /* 0x000fc600048060ff */
[----:B------:R0:W-:Y:S01]  /*e5d0*/  @!P6 STG.E.U8 desc[UR20][R24.64+0xd1], R9 ;  /* 0x0000d1091800e986 */ /* 0x0001e2000c101114 */
[----:B------:R-:W-:-:S03]  /*e5e0*/  ISETP.LT.OR P6, PT, R34, 0xda, !P1 ;  /* 0x000000da2200780c */ /* 0x000fc60004fc1670 */
[----:B------:R1:W-:Y:S01]  /*e5f0*/  @!P4 STG.E.U8 desc[UR20][R26.64+0xd1], R5 ;  /* 0x0000d1051a00c986 */ /* 0x0003e2000c101114 */
[----:B------:R-:W-:-:S03]  /*e600*/  ISETP.LT.OR P4, PT, R34, 0xda, !P0 ;  /* 0x000000da2200780c */ /* 0x000fc60004781670 */
[----:B------:R-:W-:Y:S01]  /*e610*/  @!P3 STG.E.U8 desc[UR20][R26.64+0xd0], R13 ;  /* 0x0000d00d1a00b986 */ /* 0x000fe2000c101114 */
[----:B0-----:R-:W-:-:S03]  /*e620*/  F2FP.SATFINITE.E5M2.F32.PACK_AB_MERGE_C R9, RZ, R3, RZ ;  /* 0x00000003ff09723e */ /* 0x001fc600048060ff */
[----:B------:R0:W-:Y:S04]  /*e630*/  @!P5 STG.E.U8 desc[UR20][R24.64+0xd8], R7 ;  /* 0x0000d8071800d986 */ /* 0x0001e8000c101114 */
[----:B------:R0:W-:Y:S01]  /*e640*/  @!P6 STG.E.U8 desc[UR20][R24.64+0xd9], R9 ;  /* 0x0000d9091800e986 */ /* 0x0001e2000c101114 */
[----:B---3--:R-:W-:-:S03]  /*e650*/  FMUL R0, R221, UR32 ;  /* 0x00000020dd007c20 */ /* 0x008fc60008400000 */
[----:B------:R-:W3:Y:S01]  /*e660*/  LDL.LU R221, [R1+0x50] ;  /* 0x0000500001dd7983 */ /* 0x000ee20000300800 */
[----:B------:R-:W-:-:S03]  /*e670*/  FMUL R2, R220, UR32 ;  /* 0x00000020dc027c20 */ /* 0x000fc60008400000 */
[----:B------:R-:W3:Y:S01]  /*e680*/  LDL.LU R220, [R1+0x54] ;  /* 0x0000540001dc7983 */ /* 0x000ee20000300800 */
[----:B-1----:R-:W-:Y:S01]  /*e690*/  F2FP.SATFINITE.E5M2.F32.PACK_AB_MERGE_C R5, RZ, R0, RZ ;  /* 0x00000000ff05723e */ /* 0x002fe200048060ff */
[----:B------:R-:W-:Y:S02]  /*e6a0*/  FMUL R3, R222, UR32 ;  /* 0x00000020de037c20 */ /* 0x000fe40008400000 */
[----:B------:R-:W3:Y:S01]  /*e6b0*/  LDL.LU R222, [R1+0x58] ;  /* 0x0000580001de7983 */ /* 0x000ee20000300800 */
[----:B0-----:R-:W-:Y:S01]  /*e6c0*/  F2FP.SATFINITE.E5M2.F32.PACK_AB_MERGE_C R7, RZ, R2, RZ ;  /* 0x00000002ff07723e */ /* 0x001fe200048060ff */
[----:B------:R-:W-:Y:S01]  /*e6d0*/  FMUL R4, R223, UR32 ;  /* 0x00000020df047c20 */ /* 0x000fe20008400000 */
[----:B------:R-:W-:Y:S01]  /*e6e0*/  F2FP.SATFINITE.E5M2.F32.PACK_AB_MERGE_C R9, RZ, R3, RZ ;  /* 0x00000003ff09723e */ /* 0x000fe200048060ff */
[----:B------:R-:W3:Y:S01]  /*e6f0*/  LDL.LU R223, [R1+0x5c] ;  /* 0x00005c0001df7983 */ /* 0x000ee20000300800 */
[----:B------:R-:W-:-:S03]  /*e700*/  FMUL R0, R225, UR32 ;  /* 0x00000020e1007c20 */ /* 0x000fc60008400000 */
[----:B------:R0:W-:Y:S04]  /*e710*/  @!P4 STG.E.U8 desc[UR20][R26.64+0xd9], R5 ;  /* 0x0000d9051a00c986 */ /* 0x0001e8000c101114 */
[----:B------:R-:W3:Y:S01]  /*e720*/  LDL.LU R225, [R1+0x60] ;  /* 0x0000600001e17983 */ /* 0x000ee20000300800 */
[----:B0-----:R-:W-:Y:S01]  /*e730*/  F2FP.SATFINITE.E5M2.F32.PACK_AB_MERGE_C R5, RZ, R0, RZ ;  /* 0x00000000ff05723e */ /* 0x001fe200048060ff */
[----:B--2---:R-:W-:Y:S02]  /*e740*/  FMUL R2, R224, UR32 ;  /* 0x00000020e0027c20 */ /* 0x004fe40008400000 */
[----:B------:R-:W2:Y:S01]  /*e750*/  LDL.LU R224, [R1+0x64] ;  /* 0x0000640001e07983 */ /* 0x000ea20000300800 */
[----:B----4-:R-:W-:-:S03]  /*e760*/  FMUL R3, R226, UR32 ;  /* 0x00000020e2037c20 */ /* 0x010fc60008400000 */
[----:B------:R-:W4:Y:S01]  /*e770*/  LDL.LU R226, [R1+0x68] ;  /* 0x0000680001e27983 */ /* 0x000f220000300800 */
[----:B------:R-:W-:-:S03]  /*e780*/  FMUL R0, R227, UR32 ;  /* 0x00000020e3007c20 */ /* 0x000fc60008400000 */
[----:B------:R-:W4:Y:S01]  /*e790*/  LDL.LU R227, [R1+0x6c] ;  /* 0x00006c0001e37983 */ /* 0x000f220000300800 */
[C---:B------:R-:W-:Y:S02]  /*e7a0*/  ISETP.LT.OR P3, PT, R34.reuse, 0xd9, !P0 ;  /* 0x000000d92200780c */ /* 0x040fe40004761670 */
[C---:B------:R-:W-:Y:S02]  /*e7b0*/  ISETP.LT.OR P5, PT, R34.reuse, 0xe1, !P1 ;  /* 0x000000e12200780c */ /* 0x040fe40004fa1670 */
[C---:B------:R-:W-:Y:S02]  /*e7c0*/  ISETP.LT.OR P6, PT, R34.reuse, 0xe2, !P1 ;  /* 0x000000e22200780c */ /* 0x040fe40004fc1670 */
[----:B------:R-:W-:-:S07]  /*e7d0*/  ISETP.LT.OR P4, PT, R34, 0xe2, !P0 ;  /* 0x000000e22200780c */ /* 0x000fce0004781670 */
[----:B------:R-:W-:Y:S01]  /*e7e0*/  @!P3 STG.E.U8 desc[UR20][R26.64+0xd8], R11 ;  /* 0x0000d80b1a00b986 */ /* 0x000fe2000c101114 */
[----:B------:R-:W-:-:S03]  /*e7f0*/  ISETP.LT.OR P3, PT, R34, 0xe1, !P0 ;  /* 0x000000e12200780c */ /* 0x000fc60004761670 */
[----:B------:R0:W-:Y:S01]  /*e800*/  @!P5 STG.E.U8 desc[UR20][R24.64+0xe0], R7 ;  /* 0x0000e0071800d986 */ /* 0x0001e2000c101114 */
[----:B------:R-:W-:-:S03]  /*e810*/  ISETP.LT.OR P5, PT, R34, 0xe9, !P1 ;  /* 0x000000e92200780c */ /* 0x000fc60004fa1670 */
[----:B------:R1:W-:Y:S01]  /*e820*/  @!P6 STG.E.U8 desc[UR20][R24.64+0xe1], R9 ;  /* 0x0000e1091800e986 */ /* 0x0003e2000c101114 */
[----:B------:R-:W-:Y:S02]  /*e830*/  ISETP.LT.OR P6, PT, R34, 0xea, !P1 ;  /* 0x000000ea2200780c */ /* 0x000fe40004fc1670 */
[----:B------:R-:W-:Y:S01]  /*e840*/  F2FP.SATFINITE.E5M2.F32.PACK_AB_MERGE_C R13, RZ, R4, RZ ;  /* 0x00000004ff0d723e */ /* 0x000fe200048060ff */
[----:B------:R1:W-:Y:S01]  /*e850*/  @!P4 STG.E.U8 desc[UR20][R26.64+0xe1], R5 ;  /* 0x0000e1051a00c986 */ /* 0x0003e2000c101114 */
[----:B0-----:R-:W-:-:S03]  /*e860*/  F2FP.SATFINITE.E5M2.F32.PACK_AB_MERGE_C R7, RZ, R2, RZ ;  /* 0x00000002ff07723e */ /* 0x001fc600048060ff */
[----:B------:R-:W-:Y:S01]  /*e870*/  @!P3 STG.E.U8 desc[UR20][R26.64+0xe0], R13 ;  /* 0x0000e00d1a00b986 */ /* 0x000fe2000c101114 */
[----:B-1----:R-:W-:-:S03]  /*e880*/  F2FP.SATFINITE.E5M2.F32.PACK_AB_MERGE_C R9, RZ, R3, RZ ;  /* 0x00000003ff09723e */ /* 0x002fc600048060ff */
[----:B------:R0:W-:Y:S01]  /*e890*/  @!P5 STG.E.U8 desc[UR20][R24.64+0xe8], R7 ;  /* 0x0000e8071800d986 */ /* 0x0001e2000c101114 */
[C---:B------:R-:W-:Y:S02]  /*e8a0*/  ISETP.LT.OR P3, PT, R34.reuse, 0xe9, !P0 ;  /* 0x000000e92200780c */ /* 0x040fe40004761670 */
[C---:B------:R-:W-:Y:S01]  /*e8b0*/  ISETP.LT.OR P4, PT, R34.reuse, 0xea, !P0 ;  /* 0x000000ea2200780c */ /* 0x040fe20004781670 */
[----:B------:R1:W-:Y:S01]  /*e8c0*/  @!P6 STG.E.U8 desc[UR20][R24.64+0xe9], R9 ;  /* 0x0000e9091800e986 */ /* 0x0003e2000c101114 */
[C---:B------:R-:W-:Y:S01]  /*e8d0*/  ISETP.LT.OR P5, PT, R34.reuse, 0xf1, !P1 ;  /* 0x000000f12200780c */ /* 0x040fe20004fa1670 */
[----:B------:R-:W-:Y:S01]  /*e8e0*/  FMUL R2, R219, UR32 ;  /* 0x00000020db027c20 */ /* 0x000fe20008400000 */
[----:B------:R-:W-:Y:S02]  /*e8f0*/  ISETP.LT.OR P6, PT, R34, 0xf2, !P1 ;  /* 0x000000f22200780c */ /* 0x000fe40004fc1670 */
[----:B------:R-:W-:Y:S02]  /*e900*/  F2FP.SATFINITE.E5M2.F32.PACK_AB_MERGE_C R11, RZ, R0, RZ ;  /* 0x00000000ff0b723e */ /* 0x000fe400048060ff */
[----:B------:R-:W-:-:S03]  /*e910*/  F2FP.SATFINITE.E5M2.F32.PACK_AB_MERGE_C R5, RZ, R2, RZ ;  /* 0x00000002ff05723e */ /* 0x000fc600048060ff */
[----:B------:R-:W-:Y:S01]  /*e920*/  @!P3 STG.E.U8 desc[UR20][R26.64+0xe8], R11 ;  /* 0x0000e80b1a00b986 */ /* 0x000fe2000c101114 */
[----:B------:R-:W-:-:S03]  /*e930*/  ISETP.LT.OR P3, PT, R34, 0xf1, !P0 ;  /* 0x000000f12200780c */ /* 0x000fc60004761670 */
[----:B------:R-:W-:Y:S01]  /*e940*/  @!P4 STG.E.U8 desc[UR20][R26.64+0xe9], R5 ;  /* 0x0000e9051a00c986 */ /* 0x000fe2000c101114 */
[C---:B------:R-:W-:Y:S02]  /*e950*/  ISETP.LT.OR P4, PT, R34.reuse, 0xf9, !P1 ;  /* 0x000000f92200780c */ /* 0x040fe40004f81670 */
[----:B------:R-:W-:Y:S01]  /*e960*/  ISETP.LT.OR P1, PT, R34, 0xfa, !P1 ;  /* 0x000000fa2200780c */ /* 0x000fe20004f21670 */
[----:B---3--:R-:W-:Y:S01]  /*e970*/  FMUL R0, R221, UR32 ;  /* 0x00000020dd007c20 */ /* 0x008fe20008400000 */
[----:B------:R-:W-:-:S04]  /*e980*/  FMUL R3, R220, UR32 ;  /* 0x00000020dc037c20 */ /* 0x000fc80008400000 */
[----:B0-----:R-:W-:Y:S02]  /*e990*/  F2FP.SATFINITE.E5M2.F32.PACK_AB_MERGE_C R7, RZ, R0, RZ ;  /* 0x00000000ff07723e */ /* 0x001fe400048060ff */
[----:B-1----:R-:W-:Y:S01]  /*e9a0*/  F2FP.SATFINITE.E5M2.F32.PACK_AB_MERGE_C R9, RZ, R3, RZ ;  /* 0x00000003ff09723e */ /* 0x002fe200048060ff */
[----:B------:R-:W-:Y:S02]  /*e9b0*/  FMUL R0, R222, UR32 ;  /* 0x00000020de007c20 */ /* 0x000fe40008400000 */
[----:B------:R0:W-:Y:S01]  /*e9c0*/  @!P5 STG.E.U8 desc[UR20][R24.64+0xf0], R7 ;  /* 0x0000f0071800d986 */ /* 0x0001e2000c101114 */
[----:B------:R-:W-:-:S03]  /*e9d0*/  ISETP.LT.OR P5, PT, R34, 0xf2, !P0 ;  /* 0x000000f22200780c */ /* 0x000fc600047a1670 */
[----:B------:R1:W-:Y:S01]  /*e9e0*/  @!P6 STG.E.U8 desc[UR20][R24.64+0xf1], R9 ;  /* 0x0000f1091800e986 */ /* 0x0003e2000c101114 */
[C---:B------:R-:W-:Y:S02]  /*e9f0*/  ISETP.LT.OR P6, PT, R34.reuse, 0xf9, !P0 ;  /* 0x000000f92200780c */ /* 0x040fe400047c1670 */
[----:B------:R-:W-:Y:S01]  /*ea00*/  F2FP.SATFINITE.E5M2.F32.PACK_AB_MERGE_C R13, RZ, R0, RZ ;  /* 0x00000000ff0d723e */ /* 0x000fe200048060ff */
[----:B------:R-:W-:Y:S01]  /*ea10*/  FMUL R0, R223, UR32 ;  /* 0x00000020df007c20 */ /* 0x000fe20008400000 */
[----:B------:R-:W-:Y:S01]  /*ea20*/  ISETP.LT.OR P0, PT, R34, 0xfa, !P0 ;  /* 0x000000fa2200780c */ /* 0x000fe20004701670 */
[----:B------:R-:W-:-:S03]  /*ea30*/  FMUL R2, R225, UR32 ;  /* 0x00000020e1027c20 */ /* 0x000fc60008400000 */
[----:B0-----:R-:W-:Y:S02]  /*ea40*/  F2FP.SATFINITE.E5M2.F32.PACK_AB_MERGE_C R7, RZ, R0, RZ ;  /* 0x00000000ff07723e */ /* 0x001fe400048060ff */
[----:B-1----:R-:W-:Y:S01]  /*ea50*/  F2FP.SATFINITE.E5M2.F32.PACK_AB_MERGE_C R9, RZ, R2, RZ ;  /* 0x00000002ff09723e */ /* 0x002fe200048060ff */
[----:B--2---:R-:W-:Y:S01]  /*ea60*/  FMUL R3, R224, UR32 ;  /* 0x00000020e0037c20 */ /* 0x004fe20008400000 */
[----:B----4-:R-:W-:Y:S01]  /*ea70*/  FMUL R4, R226, UR32 ;  /* 0x00000020e2047c20 */ /* 0x010fe20008400000 */
[----:B------:R-:W-:-:S03]  /*ea80*/  FMUL R5, R227, UR32 ;  /* 0x00000020e3057c20 */ /* 0x000fc60008400000 */
[----:B------:R-:W-:Y:S02]  /*ea90*/  F2FP.SATFINITE.E5M2.F32.PACK_AB_MERGE_C R3, RZ, R3, RZ ;  /* 0x00000003ff03723e */ /* 0x000fe400048060ff */
[----:B------:R-:W-:Y:S02]  /*eaa0*/  F2FP.SATFINITE.E5M2.F32.PACK_AB_MERGE_C R11, RZ, R4, RZ ;  /* 0x00000004ff0b723e */ /* 0x000fe400048060ff */
[----:B------:R-:W-:Y:S01]  /*eab0*/  F2FP.SATFINITE.E5M2.F32.PACK_AB_MERGE_C R5, RZ, R5, RZ ;  /* 0x00000005ff05723e */ /* 0x000fe200048060ff */
[----:B------:R0:W-:Y:S04]  /*eac0*/  @!P3 STG.E.U8 desc[UR20][R26.64+0xf0], R13 ;  /* 0x0000f00d1a00b986 */ /* 0x0001e8000c101114 */
[----:B------:R0:W-:Y:S04]  /*ead0*/  @!P5 STG.E.U8 desc[UR20][R26.64+0xf1], R7 ;  /* 0x0000f1071a00d986 */ /* 0x0001e8000c101114 */
[----:B------:R0:W-:Y:S04]  /*eae0*/  @!P4 STG.E.U8 desc[UR20][R24.64+0xf8], R9 ;  /* 0x0000f8091800c986 */ /* 0x0001e8000c101114 */
[----:B------:R0:W-:Y:S04]  /*eaf0*/  @!P1 STG.E.U8 desc[UR20][R24.64+0xf9], R3 ;  /* 0x0000f90318009986 */ /* 0x0001e8000c101114 */
[----:B------:R0:W-:Y:S04]  /*eb00*/  @!P6 STG.E.U8 desc[UR20][R26.64+0xf8], R11 ;  /* 0x0000f80b1a00e986 */ /* 0x0001e8000c101114 */
[----:B------:R0:W-:Y:S02]  /*eb10*/  @!P0 STG.E.U8 desc[UR20][R26.64+0xf9], R5 ;  /* 0x0000f9051a008986 */ /* 0x0001e4000c101114 */
.L_x_297:
[----:B------:R-:W-:Y:S05]  /*eb20*/  BSYNC B0 ;  /* 0x0000000000007941 */ /* 0x000fea0003800000 */
.L_x_39:
[----:B------:R-:W2:Y:S01]  /*eb30*/  LDL.LU R22, [R1+0x7c] ;  /* 0x00007c0001167983 */ /* 0x000ea20000300800 */
[----:B0----5:R-:W-:Y:S01]  /*eb40*/  IMAD.U32 R3, RZ, RZ, UR12 ;  /* 0x0000000cff037e24 */ /* 0x021fe2000f8e00ff */
[----:B------:R-:W-:Y:S02]  /*eb50*/  ULDC.64 UR6, c[0x0][0x650] ;  /* 0x0001940000067ab9 */ /* 0x000fe40000000a00 */
[----:B------:R-:W3:Y:S01]  /*eb60*/  LDL.LU R19, [R1+0x80] ;  /* 0x0000800001137983 */ /* 0x000ee20000300800 */
[----:B------:R-:W-:Y:S01]  /*eb70*/  IMAD.U32 R0, RZ, RZ, UR16 ;  /* 0x00000010ff007e24 */ /* 0x000fe2000f8e00ff */
[----:B------:R0:W-:Y:S01]  /*eb80*/  SYNCS.ARRIVE.TRANS64.A1T0 RZ, [R3+UR28], RZ ;  /* 0x000000ff03ff79a7 */ /* 0x0001e2000810001c */
[----:B------:R-:W-:Y:S02]  /*eb90*/  IMAD.U32 R2, RZ, RZ, UR16 ;  /* 0x00000010ff027e24 */ /* 0x000fe4000f8e00ff */
[----:B------:R-:W-:Y:S02]  /*eba0*/  IMAD.MOV.U32 R4, RZ, RZ, -0x1 ;  /* 0xffffffffff047424 */ /* 0x000fe400078e00ff */
[----:B0-----:R-:W-:Y:S01]  /*ebb0*/  IMAD.U32 R3, RZ, RZ, UR13 ;  /* 0x0000000dff037e24 */ /* 0x001fe2000f8e00ff */
[----:B---3--:R-:W-:-:S02]  /*ebc0*/  LEA R19, P0, R0, R19, 0x1 ;  /* 0x0000001300137211 */ /* 0x008fc400078008ff */
[----:B------:R-:W-:Y:S02]  /*ebd0*/  PRMT R0, RZ, 0x7610, R0 ;  /* 0x00007610ff007816 */ /* 0x000fe40000000000 */
[----:B--2---:R-:W-:Y:S01]  /*ebe0*/  LEA.HI.X R22, R2, R22, R3, 0x1, P0 ;  /* 0x0000001602167211 */ /* 0x004fe200000f0c03 */
[----:B------:R-:W-:Y:S01]  /*ebf0*/  IMAD.MOV.U32 R2, RZ, RZ, -0x1 ;  /* 0xffffffffff027424 */ /* 0x000fe200078e00ff */
[----:B------:R0:W-:Y:S01]  /*ec00*/  STL [R1+0x80], R19 ;  /* 0x0000801301007387 */ /* 0x0001e20000100800 */
[----:B------:R-:W-:Y:S01]  /*ec10*/  IMAD.MOV.U32 R3, RZ, RZ, -0x1 ;  /* 0xffffffffff037424 */ /* 0x000fe200078e00ff */
[----:B------:R-:W-:Y:S02]  /*ec20*/  ISETP.GE.U32.AND P0, PT, R19, UR6, PT ;  /* 0x0000000613007c0c */ /* 0x000fe4000bf06070 */
[----:B------:R0:W-:Y:S02]  /*ec30*/  STL [R1+0x7c], R22 ;  /* 0x00007c1601007387 */ /* 0x0001e40000100800 */
[----:B------:R-:W-:-:S02]  /*ec40*/  ISETP.GE.U32.AND.EX P0, PT, R22, UR7, PT, P0 ;  /* 0x0000000716007c0c */ /* 0x000fc4000bf06100 */
[----:B------:R0:W-:Y:S04]  /*ec50*/  STL [R1+0x84], R4 ;  /* 0x0000840401007387 */ /* 0x0001e80000100800 */
[----:B------:R0:W-:Y:S04]  /*ec60*/  STL [R1+0x74], R2 ;  /* 0x0000740201007387 */ /* 0x0001e80000100800 */
[----:B------:R0:W-:Y:S03]  /*ec70*/  STL [R1+0x88], R3 ;  /* 0x0000880301007387 */ /* 0x0001e60000100800 */
[----:B------:R-:W-:Y:S05]  /*ec80*/  @P0 BRA `(.L_x_298) ;  /* 0x0000000400740947 */ /* 0x000fea0003800000 */
[----:B------:R-:W2:Y:S01]  /*ec90*/  S2R R14, SR_CTAID.X ;  /* 0x00000000000e7919 */ /* 0x000ea20000002500 */
[----:B------:R-:W3:Y:S01]  /*eca0*/  LDC.64 R8, c[0x0][0x628] ;  /* 0x00018a00ff087b82 */ /* 0x000ee20000000a00 */
[----:B------:R-:W-:Y:S01]  /*ecb0*/  ULDC UR6, c[0x0][0x150] ;  /* 0x0000540000067ab9 */ /* 0x000fe20000000800 */
[----:B------:R-:W-:Y:S01]  /*ecc0*/  IMAD.MOV.U32 R6, RZ, RZ, R19 ;  /* 0x000000ffff067224 */ /* 0x000fe200078e0013 */
[----:B------:R-:W0:Y:S01]  /*ecd0*/  S2R R16, SR_CTAID.Y ;  /* 0x0000000000107919 */ /* 0x000e220000002600 */
[----:B------:R-:W-:-:S04]  /*ece0*/  IMAD.MOV.U32 R7, RZ, RZ, R22 ;  /* 0x000000ffff077224 */ /* 0x000fc800078e0016 */
[----:B------:R-:W0:Y:S08]  /*ecf0*/  LDC R17, c[0x0][0x144] ;  /* 0x00005100ff117b82 */ /* 0x000e300000000800 */
[----:B------:R-:W0:Y:S08]  /*ed00*/  LDC R10, c[0x0][0x630] ;  /* 0x00018c00ff0a7b82 */ /* 0x000e300000000800 */
[----:B------:R-:W0:Y:S01]  /*ed10*/  LDC.64 R12, c[0x0][0x620] ;  /* 0x00018800ff0c7b82 */ /* 0x000e220000000a00 */
[----:B---3--:R-:W-:-:S04]  /*ed20*/  ISETP.NE.U32.AND P0, PT, R8, RZ, PT ;  /* 0x000000ff0800720c */ /* 0x008fc80003f05070 */
[----:B------:R-:W-:Y:S02]  /*ed30*/  ISETP.NE.AND.EX P0, PT, R9, RZ, PT, P0 ;  /* 0x000000ff0900720c */ /* 0x000fe40003f05300 */
[----:B--2---:R-:W-:-:S05]  /*ed40*/  I2FP.F32.U32 R0, R14 ;  /* 0x0000000e00007245 */ /* 0x004fca0000201000 */
[----:B------:R-:W-:-:S04]  /*ed50*/  FMUL R0, R0, UR6 ;  /* 0x0000000600007c20 */ /* 0x000fc80008400000 */
[----:B------:R2:W3:Y:S02]  /*ed60*/  F2I.U32.TRUNC.NTZ R15, R0 ;  /* 0x00000000000f7305 */ /* 0x0004e4000020f000 */
[----:B------:R-:W-:Y:S05]  /*ed70*/  @!P0 BRA `(.L_x_299) ;  /* 0x0000000000288947 */ /* 0x000fea0003800000 */
[----:B--2---:R-:W2:Y:S02]  /*ed80*/  LDC R0, c[0x0][0x634] ;  /* 0x00018d00ff007b82 */ /* 0x004ea40000000800 */
[----:B--2---:R-:W-:-:S05]  /*ed90*/  IADD3 R7, P0, R19, R0, RZ ;  /* 0x0000000013077210 */ /* 0x004fca0007f1e0ff */
[----:B------:R-:W-:-:S04]  /*eda0*/  IMAD.X R11, RZ, RZ, R22, P0 ;  /* 0x000000ffff0b7224 */ /* 0x000fc800000e0616 */
[----:B0-----:R-:W-:-:S04]  /*edb0*/  IMAD.WIDE.U32 R2, R11, R8, RZ ;  /* 0x000000080b027225 */ /* 0x001fc800078e00ff */
[----:B------:R-:W-:-:S04]  /*edc0*/  IMAD.WIDE.U32 R4, P0, R7, R9, R2 ;  /* 0x0000000907047225 */ /* 0x000fc80007800002 */
[----:B------:R-:W-:-:S04]  /*edd0*/  IMAD.WIDE.U32 R2, R7, R8, RZ ;  /* 0x0000000807027225 */ /* 0x000fc800078e00ff */
[----:B------:R-:W-:Y:S01]  /*ede0*/  IMAD.X R7, RZ, RZ, RZ, P0 ;  /* 0x000000ffff077224 */ /* 0x000fe200000e06ff */
[----:B------:R-:W-:Y:S01]  /*edf0*/  IADD3 RZ, P0, R3, R4, RZ ;  /* 0x0000000403ff7210 */ /* 0x000fe20007f1e0ff */
[----:B------:R-:W-:-:S04]  /*ee00*/  IMAD.MOV.U32 R6, RZ, RZ, R5 ;  /* 0x000000ffff067224 */ /* 0x000fc800078e0005 */
[----:B------:R-:W-:-:S08]  /*ee10*/  IMAD.WIDE.U32.X R6, R11, R9, R6, P0 ;  /* 0x000000090b067225 */ /* 0x000fd000000e0406 */
.L_x_299:
[-CC-:B0-----:R-:W-:Y:S01]  /*ee20*/  SHF.R.U64 R11, R6, R10.reuse, R7.reuse ;  /* 0x0000000a060b7219 */ /* 0x181fe20000001207 */
[----:B------:R-:W0:Y:S01]  /*ee30*/  LDC.64 R20, c[0x0][0x640] ;  /* 0x00019000ff147b82 */ /* 0x000e220000000a00 */
[----:B--2---:R-:W-:Y:S01]  /*ee40*/  SHF.R.U32.HI R0, RZ, R10, R7 ;  /* 0x0000000aff007219 */ /* 0x004fe20000011607 */
[----:B------:R-:W-:Y:S01]  /*ee50*/  IMAD.MOV.U32 R2, RZ, RZ, R19 ;  /* 0x000000ffff027224 */ /* 0x000fe200078e0013 */
[----:B------:R-:W-:Y:S01]  /*ee60*/  IADD3 R5, P0, RZ, -R11, RZ ;  /* 0x8000000bff057210 */ /* 0x000fe20007f1e0ff */
[----:B---3--:R-:W-:Y:S01]  /*ee70*/  IMAD.MOV R15, RZ, RZ, -R15 ;  /* 0x000000ffff0f7224 */ /* 0x008fe200078e0a0f */
[----:B------:R-:W-:Y:S01]  /*ee80*/  ULDC UR6, c[0x0][0x154] ;  /* 0x0000550000067ab9 */ /* 0x000fe20000000800 */
[----:B------:R-:W-:Y:S02]  /*ee90*/  IMAD.MOV.U32 R7, RZ, RZ, 0x1 ;  /* 0x00000001ff077424 */ /* 0x000fe400078e00ff */
[----:B------:R-:W2:Y:S01]  /*eea0*/  LDC R4, c[0x0][0x618] ;  /* 0x00018600ff047b82 */ /* 0x000ea20000000800 */
[----:B------:R-:W-:-:S02]  /*eeb0*/  IMAD.X R3, RZ, RZ, ~R0, P0 ;  /* 0x000000ffff037224 */ /* 0x000fc400000e0e00 */
[----:B------:R-:W-:Y:S02]  /*eec0*/  IMAD R17, R17, R15, R14 ;  /* 0x0000000f11117224 */ /* 0x000fe400078e020e */
[-C--:B------:R-:W-:Y:S02]  /*eed0*/  IMAD R0, R3, R12.reuse, RZ ;  /* 0x0000000c03007224 */ /* 0x080fe400078e02ff */
[----:B------:R-:W-:Y:S01]  /*eee0*/  IMAD.MOV.U32 R3, RZ, RZ, R22 ;  /* 0x000000ffff037224 */ /* 0x000fe200078e0016 */
[----:B------:R-:W3:Y:S01]  /*eef0*/  LDC R6, c[0x0][0x608] ;  /* 0x00018200ff067b82 */ /* 0x000ee20000000800 */
[----:B------:R-:W-:-:S04]  /*ef00*/  IMAD.WIDE.U32 R2, R5, R12, R2 ;  /* 0x0000000c05027225 */ /* 0x000fc800078e0002 */
[----:B------:R-:W-:-:S03]  /*ef10*/  IMAD R5, R5, R13, R0 ;  /* 0x0000000d05057224 */ /* 0x000fc600078e0200 */
[----:B------:R-:W5:Y:S01]  /*ef20*/  LDC R18, c[0x0][0x658] ;  /* 0x00019600ff127b82 */ /* 0x000f620000000800 */
[----:B------:R-:W-:Y:S01]  /*ef30*/  I2FP.F32.U32 R0, R16 ;  /* 0x0000001000007245 */ /* 0x000fe20000201000 */
[----:B------:R-:W-:Y:S01]  /*ef40*/  IMAD.IADD R3, R3, 0x1, R5 ;  /* 0x0000000103037824 */ /* 0x000fe200078e0205 */
[----:B0-----:R-:W-:Y:S01]  /*ef50*/  ISETP.NE.U32.AND P0, PT, R20, RZ, PT ;  /* 0x000000ff1400720c */ /* 0x001fe20003f05070 */
[----:B------:R-:W-:Y:S02]  /*ef60*/  IMAD.MOV.U32 R5, RZ, RZ, -0x1 ;  /* 0xffffffffff057424 */ /* 0x000fe400078e00ff */
[----:B------:R-:W-:Y:S02]  /*ef70*/  FMUL R0, R0, UR6 ;  /* 0x0000000600007c20 */ /* 0x000fe40008400000 */
[----:B------:R-:W0:Y:S01]  /*ef80*/  LDC R15, c[0x0][0x148] ;  /* 0x00005200ff0f7b82 */ /* 0x000e220000000800 */
[----:B--2---:R-:W-:Y:S01]  /*ef90*/  SHF.R.U64 R10, R2, R4, R3 ;  /* 0x00000004020a7219 */ /* 0x004fe20000001203 */
[----:B------:R2:W0:Y:S01]  /*efa0*/  F2I.U32.TRUNC.NTZ R13, R0 ;  /* 0x00000000000d7305 */ /* 0x000422000020f000 */
[----:B------:R-:W-:-:S02]  /*efb0*/  ISETP.NE.AND.EX P0, PT, R21, RZ, PT, P0 ;  /* 0x000000ff1500720c */ /* 0x000fc40003f05300 */
[----:B------:R-:W-:-:S03]  /*efc0*/  SHF.R.U32.HI R3, RZ, R4, R3 ;  /* 0x00000004ff037219 */ /* 0x000fc60000011603 */
[----:B------:R-:W0:Y:S01]  /*efd0*/  LDC R14, c[0x0][0x600] ;  /* 0x00018000ff0e7b82 */ /* 0x000e220000000800 */
[-CC-:B---3--:R-:W-:Y:S02]  /*efe0*/  SHF.R.U64 R8, R10, R6.reuse, R3.reuse ;  /* 0x000000060a087219 */ /* 0x188fe40000001203 */
[----:B------:R-:W-:-:S05]  /*eff0*/  SHF.R.U32.HI R3, RZ, R6, R3 ;  /* 0x00000006ff037219 */ /* 0x000fca0000011603 */
[----:B------:R-:W3:Y:S01]  /*f000*/  LDC R22, c[0x0][0x648] ;  /* 0x00019200ff167b82 */ /* 0x000ee20000000800 */
[-CC-:B-----5:R-:W-:Y:S02]  /*f010*/  SHF.R.U64 R12, R8, R18.reuse, R3.reuse ;  /* 0x00000012080c7219 */ /* 0x1a0fe40000001203 */
[-C--:B------:R-:W-:Y:S02]  /*f020*/  SHF.L.U32 R5, R5, R18.reuse, RZ ;  /* 0x0000001205057219 */ /* 0x080fe400000006ff */
[-C--:B------:R-:W-:Y:S01]  /*f030*/  SHF.R.U32.HI R3, RZ, R18.reuse, R3 ;  /* 0x00000012ff037219 */ /* 0x080fe20000011603 */
[----:B------:R-:W-:Y:S01]  /*f040*/  IMAD.MOV.U32 R2, RZ, RZ, R12 ;  /* 0x000000ffff027224 */ /* 0x000fe200078e000c */
[----:B------:R-:W-:Y:S01]  /*f050*/  SHF.L.U32 R18, R7, R18, RZ ;  /* 0x0000001207127219 */ /* 0x000fe200000006ff */
[----:B------:R-:W0:Y:S01]  /*f060*/  LDC R23, c[0x0][0x638] ;  /* 0x00018e00ff177b82 */ /* 0x000e220000000800 */
[----:B------:R-:W-:-:S07]  /*f070*/  LOP3.LUT R19, RZ, R5, RZ, 0x33, !PT ;  /* 0x00000005ff137212 */ /* 0x000fce00078e33ff */
[----:B------:R-:W0:Y:S01]  /*f080*/  LDC R24, c[0x0][0x610] ;  /* 0x00018400ff187b82 */ /* 0x000e220000000800 */
[----:B--2---:R-:W-:Y:S05]  /*f090*/  @!P0 BRA `(.L_x_300) ;  /* 0x0000000000288947 */ /* 0x004fea0003800000 */
        /* <DEDUP_REMOVED lines=10> */
.L_x_300:
[----:B---3--:R-:W-:Y:S01]  /*f140*/  SHF.R.U64 R0, R2, R22, R3 ;  /* 0x0000001602007219 */ /* 0x008fe20000001203 */
[----:B0-----:R-:W-:Y:S01]  /*f150*/  VIADD R7, R14, 0xffffffff ;  /* 0xffffffff0e077836 */ /* 0x001fe20000000000 */
[----:B------:R-:W-:Y:S01]  /*f160*/  LOP3.LUT R5, R8, R19, RZ, 0xc0, !PT ;  /* 0x0000001308057212 */ /* 0x000fe200078ec0ff */
[----:B------:R-:W-:Y:S02]  /*f170*/  IMAD.MOV R13, RZ, RZ, -R13 ;  /* 0x000000ffff0d7224 */ /* 0x000fe400078e0a0d */
[----:B------:R-:W-:Y:S02]  /*f180*/  IMAD.MOV R3, RZ, RZ, -R0 ;  /* 0x000000ffff037224 */ /* 0x000fe400078e0a00 */
[----:B------:R-:W-:Y:S01]  /*f190*/  IMAD R2, R18, R0, R5 ;  /* 0x0000000012027224 */ /* 0x000fe200078e0205 */
[----:B------:R-:W-:Y:S01]  /*f1a0*/  LOP3.LUT R5, R10, R7, RZ, 0xc0, !PT ;  /* 0x000000070a057212 */ /* 0x000fe200078ec0ff */
[----:B------:R-:W-:Y:S02]  /*f1b0*/  @P2 IMAD R17, R15, R13, R16 ;  /* 0x0000000d0f112224 */ /* 0x000fe400078e0210 */
[----:B------:R-:W-:-:S02]  /*f1c0*/  IMAD R0, R3, R23, R12 ;  /* 0x0000001703007224 */ /* 0x000fc400078e020c */
[----:B------:R-:W-:Y:S02]  /*f1d0*/  IMAD.MOV.U32 R4, RZ, RZ, 0x1 ;  /* 0x00000001ff047424 */ /* 0x000fe400078e00ff */
[----:B------:R-:W-:Y:S02]  /*f1e0*/  IMAD R2, R2, R24, R17 ;  /* 0x0000001802027224 */ /* 0x000fe400078e0211 */
[----:B------:R-:W-:Y:S01]  /*f1f0*/  IMAD R3, R0, R14, R5 ;  /* 0x0000000e00037224 */ /* 0x000fe200078e0205 */
[----:B------:R-:W-:-:S04]  /*f200*/  PRMT R0, R4, 0x7610, R0 ;  /* 0x0000761004007816 */ /* 0x000fc80000000000 */
[----:B------:R-:W-:Y:S02]  /*f210*/  SEL R4, R3, R2, !P2 ;  /* 0x0000000203047207 */ /* 0x000fe40005000000 */
[----:B------:R-:W-:-:S03]  /*f220*/  SEL R2, R2, R3, !P2 ;  /* 0x0000000302027207 */ /* 0x000fc60005000000 */
[----:B------:R2:W-:Y:S04]  /*f230*/  STL [R1+0x88], R4 ;  /* 0x0000880401007387 */ /* 0x0005e80000100800 */
[----:B------:R2:W-:Y:S04]  /*f240*/  STL [R1+0x74], R11 ;  /* 0x0000740b01007387 */ /* 0x0005e80000100800 */
[----:B------:R2:W-:Y:S02]  /*f250*/  STL [R1+0x84], R2 ;  /* 0x0000840201007387 */ /* 0x0005e40000100800 */
.L_x_298:
[----:B------:R-:W-:Y:S01]  /*f260*/  LOP3.LUT P0, RZ, R0, 0xff, RZ, 0xc0, !PT ;  /* 0x000000ff00ff7812 */ /* 0x000fe2000780c0ff */
[----:B------:R-:W-:-:S12]  /*f270*/  ULOP3.LUT UR27, UR27, 0x1, URZ, 0x3c, !UPT ;  /* 0x000000011b1b7892 */ /* 0x000fd8000f8e3c3f */
[----:B------:R-:W-:Y:S05]  /*f280*/  @P0 BRA `(.L_x_301) ;  /* 0xffffff2400600947 */ /* 0x000fea000383ffff */
[----:B------:R-:W-:Y:S05]  /*f290*/  EXIT ;  /* 0x000000000000794d */ /* 0x000fea0003800000 */
.L_x_17:
[----:B------:R-:W-:-:S08]  /*f2a0*/  ISETP.NE.AND P0, PT, RZ, UR6, PT ;  /* 0x00000006ff007c0c */ /* 0x000fd0000bf05270 */
[----:B0123--:R-:W0:-:S00]  /*f2b0*/  USETMAXREG.DEALLOC.CTAPOOL 0x28 ;  /* 0x00000028000079c8 */ /* 0x00fe0000080e0500 */
[----:B------:R-:W-:Y:S05]  /*f2c0*/  @P0 EXIT ;  /* 0x000000000000094d */ /* 0x000fea0003800000 */
[----:B0-----:R-:W-:Y:S01]  /*f2d0*/  LOP3.LUT P0, RZ, R0, 0xff, RZ, 0xc0, !PT ;  /* 0x000000ff00ff7812 */ /* 0x001fe2000780c0ff */
[----:B------:R-:W-:Y:S02]  /*f2e0*/  IMAD.MOV.U32 R0, RZ, RZ, 0x1 ;  /* 0x00000001ff007424 */ /* 0x000fe400078e00ff */
[----:B------:R-:W-:-:S10]  /*f2f0*/  IMAD.MOV.U32 R10, RZ, RZ, RZ ;  /* 0x000000ffff0a7224 */ /* 0x000fd400078e00ff */
[----:B------:R-:W-:Y:S05]  /*f300*/  @!P0 BRA `(.L_x_302) ;  /* 0x0000000c00608947 */ /* 0x000fea0003800000 */
[----:B------:R-:W0:Y:S01]  /*f310*/  S2R R8, SR_CgaCtaId ;  /* 0x0000000000087919 */ /* 0x000e220000008800 */
[----:B------:R-:W-:Y:S01]  /*f320*/  LOP3.LUT P0, RZ, R3, 0x1f, RZ, 0xc0, !PT ;  /* 0x0000001f03ff7812 */ /* 0x000fe2000780c0ff */
[----:B------:R-:W-:Y:S01]  /*f330*/  ULDC UR5, c[0x0][0x658] ;  /* 0x0001960000057ab9 */ /* 0x000fe20000000800 */
[----:B------:R-:W-:Y:S01]  /*f340*/  UMOV UR6, 0xffffffff ;  /* 0xffffffff00067882 */ /* 0x000fe20000000000 */
[----:B------:R-:W-:Y:S01]  /*f350*/  BSSY B0, `(.L_x_302) ;  /* 0x00000d3000007945 */ /* 0x000fe20003800000 */
[----:B------:R-:W-:Y:S01]  /*f360*/  USHF.L.U32 UR6, UR6, UR5, URZ ;  /* 0x0000000506067299 */ /* 0x000fe2000800063f */
[C---:B------:R-:W-:Y:S01]  /*f370*/  ISETP.NE.AND P3, PT, R2.reuse, RZ, PT ;  /* 0x000000ff0200720c */ /* 0x040fe20003f65270 */
[----:B------:R-:W-:Y:S01]  /*f380*/  IMAD.MOV.U32 R11, RZ, RZ, 0x1 ;  /* 0x00000001ff0b7424 */ /* 0x000fe200078e00ff */
[----:B------:R-:W-:Y:S01]  /*f390*/  ISETP.NE.OR P0, PT, R2, RZ, !P0 ;  /* 0x000000ff0200720c */ /* 0x000fe20004705670 */
[----:B------:R-:W-:Y:S01]  /*f3a0*/  IMAD.MOV.U32 R0, RZ, RZ, 0x1 ;  /* 0x00000001ff007424 */ /* 0x000fe200078e00ff */
[----:B------:R-:W-:Y:S01]  /*f3b0*/  ULDC UR4, c[0x0][0x600] ;  /* 0x0001800000047ab9 */ /* 0x000fe20000000800 */
[----:B------:R-:W-:Y:S01]  /*f3c0*/  IMAD.MOV.U32 R10, RZ, RZ, RZ ;  /* 0x000000ffff0a7224 */ /* 0x000fe200078e00ff */
[----:B------:R-:W-:Y:S01]  /*f3d0*/  UMOV UR7, 0x1 ;  /* 0x0000000100077882 */ /* 0x000fe20000000000 */
[----:B------:R-:W-:-:S02]  /*f3e0*/  UIADD3 UR26, UR14, 0x1, URZ ;  /* 0x000000010e1a7890 */ /* 0x000fc4000fffe03f */
[----:B------:R-:W-:Y:S02]  /*f3f0*/  ULOP3.LUT UR27, UR15, 0x2, URZ, 0xfc, !UPT ;  /* 0x000000020f1b7892 */ /* 0x000fe4000f8efc3f */
[----:B------:R-:W-:Y:S02]  /*f400*/  UIADD3 UR4, UR4, -0x1, URZ ;  /* 0xffffffff04047890 */ /* 0x000fe4000fffe03f */
[----:B------:R-:W-:Y:S02]  /*f410*/  USHF.L.U32 UR22, UR7, UR5, URZ ;  /* 0x0000000507167299 */ /* 0x000fe4000800063f */
[----:B------:R-:W-:Y:S01]  /*f420*/  ULOP3.LUT UR21, URZ, UR6, URZ, 0x33, !UPT ;  /* 0x000000063f157292 */ /* 0x000fe2000f8e333f */
[----:B------:R-:W-:Y:S01]  /*f430*/  ULDC.64 UR24, c[0x0][0x198] ;  /* 0x0000660000187ab9 */ /* 0x000fe20000000a00 */
[C---:B0-----:R-:W-:Y:S02]  /*f440*/  IMAD.SHL.U32 R9, R8.reuse, 0x40, RZ ;  /* 0x0000004008097824 */ /* 0x041fe400078e00ff */
[----:B------:R-:W-:-:S03]  /*f450*/  IMAD.SHL.U32 R8, R8, 0x2000, RZ ;  /* 0x0000200008087824 */ /* 0x000fc600078e00ff */
[----:B------:R-:W-:Y:S02]  /*f460*/  LOP3.LUT R9, R9, 0xc0, RZ, 0xc0, !PT ;  /* 0x000000c009097812 */ /* 0x000fe400078ec0ff */
[----:B------:R-:W-:-:S07]  /*f470*/  LOP3.LUT R8, R8, 0x6000, RZ, 0xc0, !PT ;  /* 0x0000600008087812 */ /* 0x000fce00078ec0ff */
.L_x_314:
[----:B------:R-:W-:-:S03]  /*f480*/  UMOV UR5, 0xffffffff ;  /* 0xffffffff00057882 */ /* 0x000fc60000000000 */
[----:B01----:R-:W-:Y:S05]  /*f490*/  BRA.DIV UR5, `(.L_x_303) ;  /* 0x00000012054c7947 */ /* 0x003fea000b800000 */
[----:B------:R-:W-:-:S13]  /*f4a0*/  ELECT P1, URZ, PT ;  /* 0x00000000003f782f */ /* 0x000fda0003820000 */
.L_x_328:
[----:B------:R-:W0:Y:S01]  /*f4b0*/  LDC R2, c[0x0][0x28c] ;  /* 0x0000a300ff027b82 */ /* 0x000e220000000800 */
[----:B------:R-:W-:Y:S01]  /*f4c0*/  BSSY B1, `(.L_x_304) ;  /* 0x000003d000017945 */ /* 0x000fe20003800000 */
[----:B0-----:R-:W-:-:S13]  /*f4d0*/  ISETP.LT.OR P1, PT, R2, 0x1, !P1 ;  /* 0x000000010200780c */ /* 0x001fda0004f21670 */
[----:B------:R-:W-:Y:S05]  /*f4e0*/  @P1 BRA `(.L_x_305) ;  /* 0x0000000000e81947 */ /* 0x000fea0003800000 */
[----:B------:R-:W2:Y:S04]  /*f4f0*/  LDL.LU R4, [R1+0x84] ;  /* 0x0000840001047983 */ /* 0x000ea80000300800 */
[----:B------:R-:W3:Y:S01]  /*f500*/  LDL.LU R3, [R1+0x88] ;  /* 0x0000880001037983 */ /* 0x000ee20000300800 */
[----:B------:R-:W-:Y:S02]  /*f510*/  IMAD.MOV.U32 R14, RZ, RZ, RZ ;  /* 0x000000ffff0e7224 */ /* 0x000fe400078e00ff */
[----:B------:R-:W-:Y:S02]  /*f520*/  IMAD.U32 R15, RZ, RZ, UR26 ;  /* 0x0000001aff0f7e24 */ /* 0x000fe4000f8e00ff */
[----:B------:R-:W-:Y:S02]  /*f530*/  IMAD.MOV.U32 R2, RZ, RZ, R0 ;  /* 0x000000ffff027224 */ /* 0x000fe400078e0000 */
[----:B--2---:R-:W-:-:S02]  /*f540*/  IMAD.SHL.U32 R6, R4, 0x40, RZ ;  /* 0x0000004004067824 */ /* 0x004fc400078e00ff */
[----:B---3--:R-:W-:Y:S02]  /*f550*/  IMAD R7, R3, 0x100, R9 ;  /* 0x0000010003077824 */ /* 0x008fe400078e0209 */
[----:B------:R-:W-:-:S07]  /*f560*/  IMAD.MOV.U32 R3, RZ, RZ, R10 ;  /* 0x000000ffff037224 */ /* 0x000fce00078e000a */
.L_x_309:
[----:B------:R-:W0:Y:S01]  /*f570*/  S2R R5, SR_CgaCtaId ;  /* 0x0000000000057919 */ /* 0x000e220000008800 */
[----:B------:R-:W-:-:S04]  /*f580*/  MOV R4, 0x400 ;  /* 0x0000040000047802 */ /* 0x000fc80000000f00 */
[----:B0-----:R-:W-:Y:S02]  /*f590*/  LEA R12, R5, R4, 0x18 ;  /* 0x00000004050c7211 */ /* 0x001fe400078ec0ff */
[----:B------:R-:W-:Y:S01]  /*f5a0*/  SHF.L.U32 R4, R2, 0x1f, RZ ;  /* 0x0000001f02047819 */ /* 0x000fe200000006ff */
[----:B------:R-:W0:Y:S02]  /*f5b0*/  @!P3 LDC R5, c[0x0][0x500] ;  /* 0x00014000ff05bb82 */ /* 0x000e240000000800 */
[----:B------:R-:W-:-:S04]  /*f5c0*/  IMAD R13, R3, 0x8, R12 ;  /* 0x00000008030d7824 */ /* 0x000fc800078e020c */
[----:B------:R-:W1:Y:S02]  /*f5d0*/  SYNCS.PHASECHK.TRANS64.TRYWAIT P1, [R13+URZ+0x28], R4 ;  /* 0x000028040d0075a7 */ /* 0x000e64000802017f */
[----:B-1----:R-:W-:Y:S05]  /*f5e0*/  @!P1 BRA `(.L_x_306) ;  /* 0x0000001000189947 */ /* 0x002fea0003800000 */
.L_x_329:
[----:B------:R-:W-:Y:S01]  /*f5f0*/  UPRMT UR5, UR27, 0x9910, URZ ;  /* 0x000099101b057896 */ /* 0x000fe2000800003f */
[----:B0-----:R0:W-:Y:S03]  /*f600*/  @!P3 SYNCS.ARRIVE.TRANS64 RZ, [R13+URZ], R5 ;  /* 0x000000050dffb9a7 */ /* 0x0011e6000800003f */
[----:B------:R-:W-:-:S06]  /*f610*/  UISETP.NE.AND UP0, UPT, UR5, 0x2, UPT ;  /* 0x000000020500788c */ /* 0x000fcc000bf05270 */
[----:B------:R-:W-:-:S13]  /*f620*/  PLOP3.LUT P1, PT, PT, PT, UP0, 0x80, 0x0 ;  /* 0x000000000000781c */ /* 0x000fda0003f2f008 */
[----:B0-----:R-:W-:Y:S05]  /*f630*/  @P1 BRA `(.L_x_307) ;  /* 0x0000000000041947 */ /* 0x001fea0003800000 */
[----:B------:R-:W-:Y:S01]  /*f640*/  BPT.TRAP 0x1 ;  /* 0x000000040000795c */ /* 0x000fe20000300000 */
.L_x_307:
[----:B------:R-:W-:Y:S05]  /*f650*/  @P0 BRA `(.L_x_308) ;  /* 0x0000000000040947 */ /* 0x000fea0003800000 */
[----:B------:R-:W-:Y:S01]  /*f660*/  BPT.TRAP 0x1 ;  /* 0x000000040000795c */ /* 0x000fe20000300000 */
.L_x_308:
[----:B------:R-:W2:Y:S01]  /*f670*/  LDL R16, [R1+0x74] ;  /* 0x0000740001107983 */ /* 0x000ea20000100800 */
[C---:B-1----:R-:W-:Y:S01]  /*f680*/  IMAD R4, R3.reuse, 0x2000, R12 ;  /* 0x0000200003047824 */ /* 0x042fe200078e020c */
[----:B------:R-:W-:Y:S01]  /*f690*/  R2UR UR20, R12 ;  /* 0x000000000c1472ca */ /* 0x000fe200000e0000 */
[----:B------:R-:W-:Y:S01]  /*f6a0*/  IMAD R5, R3, 0x8000, R8 ;  /* 0x0000800003057824 */ /* 0x000fe200078e0208 */
[----:B------:R-:W-:Y:S01]  /*f6b0*/  R2UR UR9, R13 ;  /* 0x000000000d0972ca */ /* 0x000fe200000e0000 */
[----:B------:R-:W-:Y:S01]  /*f6c0*/  VIADD R15, R15, 0xffffffff ;  /* 0xffffffff0f0f7836 */ /* 0x000fe20000000000 */
[----:B------:R-:W-:Y:S01]  /*f6d0*/  R2UR UR5, R4 ;  /* 0x00000000040572ca */ /* 0x000fe200000e0000 */
[----:B------:R-:W-:Y:S01]  /*f6e0*/  UIADD3 UR6, UP0, UR24, 0xf0, URZ ;  /* 0x000000f018067890 */ /* 0x000fe2000ff1e03f */
[----:B------:R-:W-:Y:S01]  /*f6f0*/  R2UR UR8, R5 ;  /* 0x00000000050872ca */ /* 0x000fe200000e0000 */
[----:B------:R-:W-:Y:S01]  /*f700*/  UIADD3 UR28, UP1, UR24, 0x1f0, URZ ;  /* 0x000001f0181c7890 */ /* 0x000fe2000ff3e03f */
[----:B------:R-:W-:Y:S01]  /*f710*/  R2UR UR11, R6 ;  /* 0x00000000060b72ca */ /* 0x000fe200000e0000 */
[----:B------:R-:W-:Y:S01]  /*f720*/  UIADD3.X UR7, URZ, UR25, URZ, UP0, !UPT ;  /* 0x000000193f077290 */ /* 0x000fe200087fe43f */
[C---:B------:R-:W-:Y:S01]  /*f730*/  R2UR UR10, R14.reuse ;  /* 0x000000000e0a72ca */ /* 0x040fe200000e0000 */
[----:B------:R-:W-:Y:S01]  /*f740*/  VIADD R3, R3, 0x1 ;  /* 0x0000000103037836 */ /* 0x000fe20000000000 */
[----:B------:R-:W-:Y:S01]  /*f750*/  R2UR UR23, R7 ;  /* 0x00000000071772ca */ /* 0x000fe200000e0000 */
[----:B------:R-:W-:Y:S01]  /*f760*/  UIADD3.X UR29, URZ, UR25, URZ, UP1, !UPT ;  /* 0x000000193f1d7290 */ /* 0x000fe20008ffe43f */
[----:B------:R-:W-:Y:S01]  /*f770*/  ISETP.GT.AND P4, PT, R15, 0x1, PT ;  /* 0x000000010f00780c */ /* 0x000fe20003f84270 */
[----:B------:R-:W-:Y:S01]  /*f780*/  UMOV UR18, 0x0 ;  /* 0x0000000000127882 */ /* 0x000fe20000000000 */
[----:B------:R-:W-:Y:S01]  /*f790*/  UMOV UR19, 0x10000000 ;  /* 0x1000000000137882 */ /* 0x000fe20000000000 */
[----:B------:R-:W-:Y:S01]  /*f7a0*/  UIADD3 UR5, UR5, 0x180, URZ ;  /* 0x0000018005057890 */ /* 0x000fe2000fffe03f */
[----:B------:R-:W-:Y:S01]  /*f7b0*/  ISETP.NE.AND P1, PT, R3, 0x5, PT ;  /* 0x000000050300780c */ /* 0x000fe20003f25270 */
[----:B------:R-:W-:Y:S01]  /*f7c0*/  UIADD3 UR20, UR20, 0xa180, UR8 ;  /* 0x0000a18014147890 */ /* 0x000fe2000fffe008 */
[----:B------:R-:W-:Y:S01]  /*f7d0*/  VIADD R14, R14, 0x80 ;  /* 0x000000800e0e7836 */ /* 0x000fe20000000000 */
[----:B------:R-:W-:Y:S01]  /*f7e0*/  UMOV UR30, 0xf0000 ;  /* 0x000f0000001e7882 */ /* 0x000fe20000000000 */
[----:B------:R-:W-:-:S02]  /*f7f0*/  SEL R5, RZ, 0x1, P1 ;  /* 0x00000001ff057807 */ /* 0x000fc40000800000 */
[----:B------:R-:W-:Y:S01]  /*f800*/  UMOV UR8, UR5 ;  /* 0x0000000500087c82 */ /* 0x000fe20008000000 */
[----:B------:R-:W-:Y:S02]  /*f810*/  SEL R3, R3, RZ, P1 ;  /* 0x000000ff03037207 */ /* 0x000fe40000800000 */
[----:B------:R-:W-:Y:S02]  /*f820*/  LOP3.LUT R2, R2, R5, RZ, 0x3c, !PT ;  /* 0x0000000502027212 */ /* 0x000fe400078e3cff */
[----:B--2---:R-:W-:-:S13]  /*f830*/  R2UR UR12, R16 ;  /* 0x00000000100c72ca */ /* 0x004fda00000e0000 */
[----:B------:R0:W-:Y:S02]  /*f840*/  UTMALDG.3D [UR8], [UR6], desc[UR18] ;  /* 0x00001208060075b4 */ /* 0x0001e40008011000 */
[----:B0-----:R-:W-:Y:S01]  /*f850*/  UMOV UR11, UR23 ;  /* 0x00000017000b7c82 */ /* 0x001fe20008000000 */
[----:B------:R-:W-:Y:S02]  /*f860*/  UMOV UR8, UR20 ;  /* 0x0000001400087c82 */ /* 0x000fe40008000000 */
[----:B------:R0:W-:Y:S02]  /*f870*/  UTMALDG.3D.MULTICAST [UR8], [UR28], UR30, desc[UR18] ;  /* 0x000012081c0073b4 */ /* 0x0001e4000801181e */
[----:B0-----:R-:W-:Y:S05]  /*f880*/  @P4 BRA `(.L_x_309) ;  /* 0xfffffffc00384947 */ /* 0x001fea000383ffff */
.L_x_305:
[----:B------:R-:W-:Y:S05]  /*f890*/  BSYNC B1 ;  /* 0x0000000000017941 */ /* 0x000fea0003800000 */
.L_x_304:
[----:B------:R-:W2:Y:S01]  /*f8a0*/  LDL.LU R17, [R1+0x7c] ;  /* 0x00007c0001117983 */ /* 0x000ea20000300800 */
[----:B------:R-:W-:Y:S01]  /*f8b0*/  LOP3.LUT P5, RZ, R11, 0xff, RZ, 0xc0, !PT ;  /* 0x000000ff0bff7812 */ /* 0x000fe200078ac0ff */
[----:B------:R-:W-:Y:S01]  /*f8c0*/  VIADD R10, R10, UR14 ;  /* 0x0000000e0a0a7c36 */ /* 0x000fe20008000000 */
[----:B------:R-:W-:Y:S01]  /*f8d0*/  UISETP.GE.U32.AND UP0, UPT, UR14, 0x5, UPT ;  /* 0x000000050e00788c */ /* 0x000fe2000bf06070 */
[----:B------:R-:W3:Y:S01]  /*f8e0*/  LDL.LU R16, [R1+0x80] ;  /* 0x0000800001107983 */ /* 0x000ee20000300800 */
[----:B------:R-:W-:Y:S01]  /*f8f0*/  IMAD.U32 R5, RZ, RZ, UR14 ;  /* 0x0000000eff057e24 */ /* 0x000fe2000f8e00ff */
[----:B------:R-:W-:Y:S01]  /*f900*/  ULDC.64 UR6, c[0x0][0x650] ;  /* 0x0001940000067ab9 */ /* 0x000fe20000000a00 */
[----:B------:R-:W-:Y:S01]  /*f910*/  ISETP.GT.U32.AND P1, PT, R10, 0x4, PT ;  /* 0x000000040a00780c */ /* 0x000fe20003f24070 */
[----:B------:R-:W-:Y:S01]  /*f920*/  BSSY B1, `(.L_x_310) ;  /* 0x0000073000017945 */ /* 0x000fe20003800000 */
[----:B------:R-:W-:Y:S02]  /*f930*/  PLOP3.LUT P4, PT, PT, PT, UP0, 0x80, 0x0 ;  /* 0x000000000000781c */ /* 0x000fe40003f8f008 */
[----:B------:R-:W-:-:S02]  /*f940*/  ISETP.LT.U32.AND P1, PT, R5, 0x5, P1 ;  /* 0x000000050500780c */ /* 0x000fc40000f21070 */
[----:B------:R-:W-:Y:S01]  /*f950*/  PRMT R11, RZ, 0x7610, R11 ;  /* 0x00007610ff0b7816 */ /* 0x000fe2000000000b */
[----:B------:R-:W0:Y:S01]  /*f960*/  @P5 S2R R3, SR_CgaCtaId ;  /* 0x0000000000035919 */ /* 0x000e220000008800 */
[----:B------:R-:W-:-:S04]  /*f970*/  @P5 MOV R2, 0x400 ;  /* 0x0000040000025802 */ /* 0x000fc80000000f00 */
[----:B0-----:R-:W-:Y:S01]  /*f980*/  @P5 LEA R4, R3, R2, 0x18 ;  /* 0x0000000203045211 */ /* 0x001fe200078ec0ff */
[----:B------:R-:W-:-:S03]  /*f990*/  IMAD.WIDE.U32 R2, R10, -0x33333333, RZ ;  /* 0xcccccccd0a027825 */ /* 0x000fc600078e00ff */
[----:B------:R0:W-:Y:S02]  /*f9a0*/  @P5 SYNCS.ARRIVE.TRANS64.A1T0 RZ, [R4+URZ+0x88], RZ ;  /* 0x000088ff04ff59a7 */ /* 0x0001e4000810003f */
[----:B------:R-:W-:Y:S02]  /*f9b0*/  SHF.R.U32.HI R5, RZ, 0x2, R3 ;  /* 0x00000002ff057819 */ /* 0x000fe40000011603 */
[----:B------:R-:W-:Y:S02]  /*f9c0*/  SEL R3, RZ, 0x1, !P1 ;  /* 0x00000001ff037807 */ /* 0x000fe40004800000 */
[----:B------:R-:W-:Y:S01]  /*f9d0*/  PRMT R2, RZ, 0x7610, R2 ;  /* 0x00007610ff027816 */ /* 0x000fe20000000002 */
[----:B------:R-:W-:Y:S01]  /*f9e0*/  IMAD R10, R5, -0x5, R10 ;  /* 0xfffffffb050a7824 */ /* 0x000fe200078e020a */
[----:B------:R-:W-:Y:S01]  /*f9f0*/  LOP3.LUT R0, R0, R3, RZ, 0x3c, !PT ;  /* 0x0000000300007212 */ /* 0x000fe200078e3cff */
[----:B0-----:R-:W-:Y:S02]  /*fa00*/  IMAD.MOV.U32 R4, RZ, RZ, -0x1 ;  /* 0xffffffffff047424 */ /* 0x001fe400078e00ff */
[----:B------:R-:W-:Y:S01]  /*fa10*/  IMAD.MOV.U32 R3, RZ, RZ, -0x1 ;  /* 0xffffffffff037424 */ /* 0x000fe200078e00ff */
[----:B------:R-:W-:Y:S01]  /*fa20*/  @P4 LOP3.LUT R0, R0, 0x1, R5, 0x78, !PT ;  /* 0x0000000100004812 */ /* 0x000fe200078e7805 */
[----:B------:R-:W-:Y:S01]  /*fa30*/  IMAD.MOV.U32 R5, RZ, RZ, -0x1 ;  /* 0xffffffffff057424 */ /* 0x000fe200078e00ff */
[----:B---3--:R-:W-:-:S04]  /*fa40*/  IADD3 R16, P5, R16, UR16, RZ ;  /* 0x0000001010107c10 */ /* 0x008fc8000ffbe0ff */
[----:B--2---:R-:W-:Y:S01]  /*fa50*/  IADD3.X R17, R17, UR13, RZ, P5, !PT ;  /* 0x0000000d11117c10 */ /* 0x004fe2000affe4ff */
[----:B------:R0:W-:Y:S01]  /*fa60*/  STL [R1+0x80], R16 ;  /* 0x0000801001007387 */ /* 0x0001e20000100800 */
[----:B------:R-:W-:-:S03]  /*fa70*/  ISETP.GE.U32.AND P1, PT, R16, UR6, PT ;  /* 0x0000000610007c0c */ /* 0x000fc6000bf26070 */
[----:B------:R0:W-:Y:S01]  /*fa80*/  STL [R1+0x7c], R17 ;  /* 0x00007c1101007387 */ /* 0x0001e20000100800 */
[----:B------:R-:W-:-:S03]  /*fa90*/  ISETP.GE.U32.AND.EX P1, PT, R17, UR7, PT, P1 ;  /* 0x0000000711007c0c */ /* 0x000fc6000bf26110 */
[----:B------:R0:W-:Y:S04]  /*faa0*/  STL [R1+0x84], R5 ;  /* 0x0000840501007387 */ /* 0x0001e80000100800 */
[----:B------:R0:W-:Y:S04]  /*fab0*/  STL [R1+0x88], R4 ;  /* 0x0000880401007387 */ /* 0x0001e80000100800 */
[----:B------:R0:W-:Y:S02]  /*fac0*/  STL [R1+0x74], R3 ;  /* 0x0000740301007387 */ /* 0x0001e40000100800 */
[----:B------:R-:W-:Y:S05]  /*fad0*/  @P1 BRA `(.L_x_311) ;  /* 0x00000004005c1947 */ /* 0x000fea0003800000 */
[----:B------:R-:W-:Y:S01]  /*fae0*/  ULDC.64 UR6, c[0x0][0x628] ;  /* 0x00018a0000067ab9 */ /* 0x000fe20000000a00 */
[----:B------:R-:W1:Y:S01]  /*faf0*/  S2R R13, SR_CTAID.X ;  /* 0x00000000000d7919 */ /* 0x000e620000002500 */
[----:B------:R-:W-:Y:S01]  /*fb00*/  ISETP.NE.U32.AND P1, PT, RZ, UR6, PT ;  /* 0x00000006ff007c0c */ /* 0x000fe2000bf25070 */
[----:B------:R-:W-:Y:S01]  /*fb10*/  ULDC UR8, c[0x0][0x630] ;  /* 0x00018c0000087ab9 */ /* 0x000fe20000000800 */
[----:B------:R-:W-:Y:S01]  /*fb20*/  IMAD.MOV.U32 R2, RZ, RZ, R16 ;  /* 0x000000ffff027224 */ /* 0x000fe200078e0010 */
[----:B------:R-:W2:Y:S01]  /*fb30*/  S2R R12, SR_CTAID.Y ;  /* 0x00000000000c7919 */ /* 0x000ea20000002600 */
[----:B------:R-:W-:Y:S01]  /*fb40*/  ISETP.NE.AND.EX P1, PT, RZ, UR7, PT, P1 ;  /* 0x00000007ff007c0c */ /* 0x000fe2000bf25310 */
[----:B0-----:R-:W-:-:S12]  /*fb50*/  IMAD.MOV.U32 R3, RZ, RZ, R17 ;  /* 0x000000ffff037224 */ /* 0x001fd800078e0011 */
[----:B------:R-:W-:Y:S05]  /*fb60*/  @!P1 BRA `(.L_x_312) ;  /* 0x0000000000289947 */ /* 0x000fea0003800000 */
[----:B------:R-:W-:Y:S02]  /*fb70*/  ULDC UR5, c[0x0][0x634] ;  /* 0x00018d0000057ab9 */ /* 0x000fe40000000800 */
[----:B------:R-:W-:-:S05]  /*fb80*/  IADD3 R7, P1, R16, UR5, RZ ;  /* 0x0000000510077c10 */ /* 0x000fca000ff3e0ff */
[----:B------:R-:W-:-:S04]  /*fb90*/  IMAD.X R15, RZ, RZ, R17, P1 ;  /* 0x000000ffff0f7224 */ /* 0x000fc800008e0611 */
[----:B------:R-:W-:-:S04]  /*fba0*/  IMAD.WIDE.U32 R4, R15, UR6, RZ ;  /* 0x000000060f047c25 */ /* 0x000fc8000f8e00ff */
[----:B------:R-:W-:-:S04]  /*fbb0*/  IMAD.WIDE.U32 R4, P1, R7, UR7, R4 ;  /* 0x0000000707047c25 */ /* 0x000fc8000f820004 */
[----:B------:R-:W-:-:S04]  /*fbc0*/  IMAD.WIDE.U32 R6, R7, UR6, RZ ;  /* 0x0000000607067c25 */ /* 0x000fc8000f8e00ff */
[----:B------:R-:W-:Y:S01]  /*fbd0*/  IMAD.X R3, RZ, RZ, RZ, P1 ;  /* 0x000000ffff037224 */ /* 0x000fe200008e06ff */
[----:B------:R-:W-:Y:S01]  /*fbe0*/  IADD3 RZ, P1, R7, R4, RZ ;  /* 0x0000000407ff7210 */ /* 0x000fe20007f3e0ff */
[----:B------:R-:W-:-:S04]  /*fbf0*/  IMAD.MOV.U32 R2, RZ, RZ, R5 ;  /* 0x000000ffff027224 */ /* 0x000fc800078e0005 */
[----:B------:R-:W-:-:S08]  /*fc00*/  IMAD.WIDE.U32.X R2, R15, UR7, R2, P1 ;  /* 0x000000070f027c25 */ /* 0x000fd000088e0402 */
.L_x_312:
[--C-:B------:R-:W-:Y:S01]  /*fc10*/  SHF.R.U64 R6, R2, UR8, R3.reuse ;  /* 0x0000000802067c19 */ /* 0x100fe20008001203 */
[----:B------:R-:W-:Y:S01]  /*fc20*/  ULDC.64 UR6, c[0x0][0x620] ;  /* 0x0001880000067ab9 */ /* 0x000fe20000000a00 */
[----:B------:R-:W-:Y:S01]  /*fc30*/  SHF.R.U32.HI R2, RZ, UR8, R3 ;  /* 0x00000008ff027c19 */ /* 0x000fe20008011603 */
[----:B------:R-:W-:Y:S01]  /*fc40*/  IMAD.MOV.U32 R3, RZ, RZ, R17 ;  /* 0x000000ffff037224 */ /* 0x000fe200078e0011 */
[----:B------:R-:W-:Y:S01]  /*fc50*/  IADD3 R5, P1, RZ, -R6, RZ ;  /* 0x80000006ff057210 */ /* 0x000fe20007f3e0ff */
[----:B------:R-:W-:Y:S01]  /*fc60*/  ULDC UR5, c[0x0][0x150] ;  /* 0x0000540000057ab9 */ /* 0x000fe20000000800 */
[----:B-1----:R-:W-:Y:S01]  /*fc70*/  I2FP.F32.U32 R7, R13 ;  /* 0x0000000d00077245 */ /* 0x002fe20000201000 */
[----:B------:R-:W0:Y:S01]  /*fc80*/  LDC R18, c[0x0][0x144] ;  /* 0x00005100ff127b82 */ /* 0x000e220000000800 */
[----:B------:R-:W-:Y:S01]  /*fc90*/  ULDC.64 UR8, c[0x0][0x640] ;  /* 0x0001900000087ab9 */ /* 0x000fe20000000a00 */
[----:B------:R-:W-:Y:S01]  /*fca0*/  IMAD.X R2, RZ, RZ, ~R2, P1 ;  /* 0x000000ffff027224 */ /* 0x000fe200008e0e02 */
[----:B------:R-:W-:-:S03]  /*fcb0*/  ISETP.NE.U32.AND P1, PT, RZ, UR8, PT ;  /* 0x00000008ff007c0c */ /* 0x000fc6000bf25070 */
[----:B------:R-:W-:Y:S01]  /*fcc0*/  IMAD R4, R2, UR6, RZ ;  /* 0x0000000602047c24 */ /* 0x000fe2000f8e02ff */
[----:B------:R-:W-:Y:S01]  /*fcd0*/  ISETP.NE.AND.EX P1, PT, RZ, UR9, PT, P1 ;  /* 0x00000009ff007c0c */ /* 0x000fe2000bf25310 */
[----:B------:R-:W-:Y:S01]  /*fce0*/  IMAD.MOV.U32 R2, RZ, RZ, R16 ;  /* 0x000000ffff027224 */ /* 0x000fe200078e0010 */
[----:B------:R-:W1:Y:S03]  /*fcf0*/  LDC R15, c[0x0][0x148] ;  /* 0x00005200ff0f7b82 */ /* 0x000e660000000800 */
[----:B------:R-:W-:Y:S01]  /*fd00*/  IMAD.WIDE.U32 R2, R5, UR6, R2 ;  /* 0x0000000605027c25 */ /* 0x000fe2000f8e0002 */
[----:B------:R-:W-:-:S03]  /*fd10*/  ULDC UR6, c[0x0][0x154] ;  /* 0x0000550000067ab9 */ /* 0x000fc60000000800 */
[----:B------:R-:W-:Y:S02]  /*fd20*/  IMAD R5, R5, UR7, R4 ;  /* 0x0000000705057c24 */ /* 0x000fe4000f8e0204 */
[----:B------:R-:W-:Y:S01]  /*fd30*/  FMUL R4, R7, UR5 ;  /* 0x0000000507047c20 */ /* 0x000fe20008400000 */
[----:B------:R-:W-:Y:S01]  /*fd40*/  ULDC UR5, c[0x0][0x618] ;  /* 0x0001860000057ab9 */ /* 0x000fe20000000800 */
[----:B------:R-:W-:Y:S01]  /*fd50*/  ULDC UR7, c[0x0][0x608] ;  /* 0x0001820000077ab9 */ /* 0x000fe20000000800 */
[----:B------:R-:W-:-:S03]  /*fd60*/  IMAD.IADD R3, R3, 0x1, R5 ;  /* 0x0000000103037824 */ /* 0x000fc600078e0205 */
[----:B------:R-:W3:Y:S02]  /*fd70*/  F2I.U32.TRUNC.NTZ R4, R4 ;  /* 0x0000000400047305 */ /* 0x000ee4000020f000 */
[----:B------:R-:W-:Y:S02]  /*fd80*/  SHF.R.U64 R7, R2, UR5, R3 ;  /* 0x0000000502077c19 */ /* 0x000fe40008001203 */
[----:B--2---:R-:W-:-:S05]  /*fd90*/  I2FP.F32.U32 R2, R12 ;  /* 0x0000000c00027245 */ /* 0x004fca0000201000 */
[----:B------:R-:W-:Y:S01]  /*fda0*/  FMUL R5, R2, UR6 ;  /* 0x0000000602057c20 */ /* 0x000fe20008400000 */
[----:B------:R-:W-:Y:S01]  /*fdb0*/  SHF.R.U32.HI R2, RZ, UR5, R3 ;  /* 0x00000005ff027c19 */ /* 0x000fe20008011603 */
[----:B------:R-:W-:Y:S02]  /*fdc0*/  ULDC UR5, c[0x0][0x658] ;  /* 0x0001960000057ab9 */ /* 0x000fe40000000800 */
[----:B------:R2:W4:Y:S01]  /*fdd0*/  F2I.U32.TRUNC.NTZ R17, R5 ;  /* 0x0000000500117305 */ /* 0x000522000020f000 */
[--C-:B------:R-:W-:Y:S02]  /*fde0*/  SHF.R.U64 R16, R7, UR7, R2.reuse ;  /* 0x0000000707107c19 */ /* 0x100fe40008001202 */
[----:B------:R-:W-:Y:S01]  /*fdf0*/  SHF.R.U32.HI R3, RZ, UR7, R2 ;  /* 0x00000007ff037c19 */ /* 0x000fe20008011602 */
[----:B---3--:R-:W-:-:S03]  /*fe00*/  IMAD.MOV R2, RZ, RZ, -R4 ;  /* 0x000000ffff027224 */ /* 0x008fc600078e0a04 */
[----:B------:R-:W-:Y:S01]  /*fe10*/  SHF.R.U64 R14, R16, UR5, R3 ;  /* 0x00000005100e7c19 */ /* 0x000fe20008001203 */
[----:B0-----:R-:W-:Y:S01]  /*fe20*/  IMAD R18, R18, R2, R13 ;  /* 0x0000000212127224 */ /* 0x001fe200078e020d */
[----:B------:R-:W-:-:S03]  /*fe30*/  SHF.R.U32.HI R4, RZ, UR5, R3 ;  /* 0x00000005ff047c19 */ /* 0x000fc60008011603 */
[----:B------:R-:W-:Y:S02]  /*fe40*/  IMAD.MOV.U32 R2, RZ, RZ, R14 ;  /* 0x000000ffff027224 */ /* 0x000fe400078e000e */
[----:B------:R-:W-:Y:S01]  /*fe50*/  IMAD.MOV.U32 R3, RZ, RZ, R4 ;  /* 0x000000ffff037224 */ /* 0x000fe200078e0004 */
[----:B--2-4-:R-:W-:Y:S06]  /*fe60*/  @!P1 BRA `(.L_x_313) ;  /* 0x0000000000289947 */ /* 0x014fec0003800000 */
[----:B------:R-:W-:Y:S02]  /*fe70*/  ULDC UR5, c[0x0][0x64c] ;  /* 0x0001930000057ab9 */ /* 0x000fe40000000800 */
[----:B------:R-:W-:-:S05]  /*fe80*/  IADD3 R3, P1, R14, UR5, RZ ;  /* 0x000000050e037c10 */ /* 0x000fca000ff3e0ff */
[----:B------:R-:W-:-:S04]  /*fe90*/  IMAD.X R13, RZ, RZ, R4, P1 ;  /* 0x000000ffff0d7224 */ /* 0x000fc800008e0604 */
[----:B------:R-:W-:-:S04]  /*fea0*/  IMAD.WIDE.U32 R4, R13, UR8, RZ ;  /* 0x000000080d047c25 */ /* 0x000fc8000f8e00ff */
[----:B------:R-:W-:-:S04]  /*feb0*/  IMAD.WIDE.U32 R4, P1, R3, UR9, R4 ;  /* 0x0000000903047c25 */ /* 0x000fc8000f820004 */
[----:B------:R-:W-:-:S04]  /*fec0*/  IMAD.WIDE.U32 R2, R3, UR8, RZ ;  /* 0x0000000803027c25 */ /* 0x000fc8000f8e00ff */
[----:B------:R-:W-:Y:S01]  /*fed0*/  IMAD.MOV.U32 R2, RZ, RZ, R5 ;  /* 0x000000ffff027224 */ /* 0x000fe200078e0005 */
[----:B------:R-:W-:Y:S01]  /*fee0*/  IADD3 RZ, P4, R3, R4, RZ ;  /* 0x0000000403ff7210 */ /* 0x000fe20007f9e0ff */
[----:B------:R-:W-:-:S04]  /*fef0*/  IMAD.X R3, RZ, RZ, RZ, P1 ;  /* 0x000000ffff037224 */ /* 0x000fc800008e06ff */
[----:B------:R-:W-:-:S08]  /*ff00*/  IMAD.WIDE.U32.X R2, R13, UR9, R2, P4 ;  /* 0x000000090d027c25 */ /* 0x000fd0000a0e0402 */
.L_x_313:
[----:B------:R-:W-:Y:S01]  /*ff10*/  ULDC UR5, c[0x0][0x648] ;  /* 0x0001920000057ab9 */ /* 0x000fe20000000800 */
[----:B------:R-:W-:Y:S01]  /*ff20*/  LOP3.LUT R16, R16, UR21, RZ, 0xc0, !PT ;  /* 0x0000001510107c12 */ /* 0x000fe2000f8ec0ff */
[----:B------:R-:W-:Y:S01]  /*ff30*/  IMAD.MOV R17, RZ, RZ, -R17 ;  /* 0x000000ffff117224 */ /* 0x000fe200078e0a11 */
[----:B------:R-:W-:Y:S01]  /*ff40*/  SHF.R.U64 R3, R2, UR5, R3 ;  /* 0x0000000502037c19 */ /* 0x000fe20008001203 */
[----:B------:R-:W-:Y:S01]  /*ff50*/  ULDC UR5, c[0x0][0x638] ;  /* 0x00018e0000057ab9 */ /* 0x000fe20000000800 */
[----:B------:R-:W-:Y:S01]  /*ff60*/  LOP3.LUT R7, R7, UR4, RZ, 0xc0, !PT ;  /* 0x0000000407077c12 */ /* 0x000fe2000f8ec0ff */
[----:B-1----:R-:W-:Y:S01]  /*ff70*/  @P2 IMAD R18, R15, R17, R12 ;  /* 0x000000110f122224 */ /* 0x002fe200078e020c */
[----:B------:R-:W-:Y:S01]  /*ff80*/  ULDC UR6, c[0x0][0x610] ;  /* 0x0001840000067ab9 */ /* 0x000fe20000000800 */
[----:B------:R-:W-:Y:S02]  /*ff90*/  IMAD.MOV R5, RZ, RZ, -R3 ;  /* 0x000000ffff057224 */ /* 0x000fe400078e0a03 */
[----:B------:R-:W-:-:S02]  /*ffa0*/  IMAD R3, R3, UR22, R16 ;  /* 0x0000001603037c24 */ /* 0x000fc4000f8e0210 */
[----:B------:R-:W-:Y:S01]  /*ffb0*/  IMAD R14, R5, UR5, R14 ;  /* 0x00000005050e7c24 */ /* 0x000fe2000f8e020e */
[----:B------:R-:W-:Y:S01]  /*ffc0*/  ULDC UR5, c[0x0][0x600] ;  /* 0x0001800000057ab9 */ /* 0x000fe20000000800 */
[----:B------:R-:W-:Y:S02]  /*ffd0*/  IMAD R3, R3, UR6, R18 ;  /* 0x0000000603037c24 */ /* 0x000fe4000f8e0212 */
[----:B------:R-:W-:Y:S02]  /*ffe0*/  IMAD R14, R14, UR5, R7 ;  /* 0x000000050e0e7c24 */ /* 0x000fe4000f8e0207 */
[----:B------:R-:W-:-:S03]  /*fff0*/  IMAD.MOV.U32 R2, RZ, RZ, 0x1 ;  /* 0x00000001ff027424 */ /* 0x000fc600078e00ff */
[----:B------:R-:W-:Y:S02]  /*10000*/  SEL R4, R14, R3, !P2 ;  /* 0x000000030e047207 */ /* 0x000fe40005000000 */
[----:B------:R-:W-:-:S03]  /*10010*/  SEL R3, R3, R14, !P2 ;  /* 0x0000000e03037207 */ /* 0x000fc60005000000 */
[----:B------:R1:W-:Y:S04]  /*10020*/  STL [R1+0x88], R4 ;  /* 0x0000880401007387 */ /* 0x0003e80000100800 */
[----:B------:R1:W-:Y:S04]  /*10030*/  STL [R1+0x74], R6 ;  /* 0x0000740601007387 */ /* 0x0003e80000100800 */
[----:B------:R1:W-:Y:S02]  /*10040*/  STL [R1+0x84], R3 ;  /* 0x0000840301007387 */ /* 0x0003e40000100800 */
.L_x_311:
[----:B------:R-:W-:Y:S05]  /*10050*/  BSYNC B1 ;  /* 0x0000000000017941 */ /* 0x000fea0003800000 */
.L_x_310:
[----:B------:R-:W-:-:S13]  /*10060*/  LOP3.LUT P1, RZ, R2, 0xff, RZ, 0xc0, !PT ;  /* 0x000000ff02ff7812 */ /* 0x000fda000782c0ff */
[----:B------:R-:W-:Y:S05]  /*10070*/  @P1 BRA `(.L_x_314) ;  /* 0xfffffff400001947 */ /* 0x000fea000383ffff */
[----:B------:R-:W-:Y:S05]  /*10080*/  BSYNC B0 ;  /* 0x0000000000007941 */ /* 0x000fea0003800000 */
.L_x_302:
[----:B------:R-:W-:-:S03]  /*10090*/  UMOV UR5, 0xffffffff ;  /* 0xffffffff00057882 */ /* 0x000fc60000000000 */
[----:B------:R-:W-:Y:S05]  /*100a0*/  BRA.DIV UR5, `(.L_x_315) ;  /* 0x00000006057c7947 */ /* 0x000fea000b800000 */
[----:B------:R-:W-:-:S13]  /*100b0*/  ELECT P0, URZ, PT ;  /* 0x00000000003f782f */ /* 0x000fda0003800000 */
.L_x_332:
[----:B------:R-:W-:Y:S04]  /*100c0*/  BSSY B0, `(.L_x_316) ;  /* 0x0000035000007945 */ /* 0x000fe80003800000 */
[----:B------:R-:W-:Y:S05]  /*100d0*/  @!P0 BRA `(.L_x_317) ;  /* 0x0000000000cc8947 */ /* 0x000fea0003800000 */
[----:B------:R-:W-:-:S04]  /*100e0*/  ULOP3.LUT UR5, UR15, 0x2, URZ, 0xfc, !UPT ;  /* 0x000000020f057892 */ /* 0x000fc8000f8efc3f */
[----:B------:R-:W-:-:S06]  /*100f0*/  UISETP.NE.AND UP0, UPT, UR5, 0x3, UPT ;  /* 0x000000030500788c */ /* 0x000fcc000bf05270 */
[----:B------:R-:W-:-:S13]  /*10100*/  PLOP3.LUT P0, PT, PT, PT, UP0, 0x80, 0x0 ;  /* 0x000000000000781c */ /* 0x000fda0003f0f008 */
[----:B------:R-:W-:Y:S05]  /*10110*/  @!P0 BRA `(.L_x_318) ;  /* 0x0000000000048947 */ /* 0x000fea0003800000 */
[----:B------:R-:W-:Y:S01]  /*10120*/  BPT.TRAP 0x1 ;  /* 0x000000040000795c */ /* 0x000fe20000300000 */
.L_x_318:
[----:B01----:R-:W0:Y:S01]  /*10130*/  S2R R3, SR_CgaCtaId ;  /* 0x0000000000037919 */ /* 0x003e220000008800 */
[----:B------:R-:W-:-:S04]  /*10140*/  MOV R2, 0x400 ;  /* 0x0000040000027802 */ /* 0x000fc80000000f00 */
[----:B0-----:R-:W-:Y:S02]  /*10150*/  LEA R3, R3, R2, 0x18 ;  /* 0x0000000203037211 */ /* 0x001fe400078ec0ff */
[----:B------:R-:W-:-:S03]  /*10160*/  SHF.L.U32 R2, R0, 0x1f, RZ ;  /* 0x0000001f00027819 */ /* 0x000fc600000006ff */
[----:B------:R-:W-:-:S04]  /*10170*/  VIADD R3, R3, 0x28 ;  /* 0x0000002803037836 */ /* 0x000fc80000000000 */
[C---:B------:R-:W-:Y:S02]  /*10180*/  IMAD R7, R10.reuse, 0x8, R3 ;  /* 0x000000080a077824 */ /* 0x040fe400078e0203 */
[----:B------:R-:W-:Y:S02]  /*10190*/  VIADD R10, R10, 0x1 ;  /* 0x000000010a0a7836 */ /* 0x000fe40000000000 */
[----:B------:R-:W0:Y:S03]  /*101a0*/  SYNCS.PHASECHK.TRANS64.TRYWAIT P0, [R7+URZ], R2 ;  /* 0x00000002070075a7 */ /* 0x000e26000800017f */
[----:B------:R-:W-:-:S04]  /*101b0*/  ISETP.NE.AND P1, PT, R10, 0x5, PT ;  /* 0x000000050a00780c */ /* 0x000fc80003f25270 */
[----:B------:R-:W-:Y:S02]  /*101c0*/  SEL R5, RZ, 0x1, P1 ;  /* 0x00000001ff057807 */ /* 0x000fe40000800000 */
[----:B------:R-:W-:Y:S02]  /*101d0*/  SEL R10, R10, RZ, P1 ;  /* 0x000000ff0a0a7207 */ /* 0x000fe40000800000 */
[----:B------:R-:W-:-:S03]  /*101e0*/  LOP3.LUT R5, R0, R5, RZ, 0x3c, !PT ;  /* 0x0000000500057212 */ /* 0x000fc600078e3cff */
[----:B------:R-:W-:Y:S01]  /*101f0*/  IMAD R9, R10, 0x8, R3 ;  /* 0x000000080a097824 */ /* 0x000fe200078e0203 */
[----:B------:R-:W-:Y:S01]  /*10200*/  SHF.L.U32 R4, R5, 0x1f, RZ ;  /* 0x0000001f05047819 */ /* 0x000fe200000006ff */
[----:B0-----:R-:W-:Y:S06]  /*10210*/  @!P0 BRA `(.L_x_319) ;  /* 0x0000000400448947 */ /* 0x001fec0003800000 */
.L_x_333:
[----:B------:R-:W1:Y:S01]  /*10220*/  SYNCS.PHASECHK.TRANS64.TRYWAIT P0, [R9+URZ], R4 ;  /* 0x00000004090075a7 */ /* 0x000e62000800017f */
[----:B------:R-:W-:-:S05]  /*10230*/  VIADD R0, R10, 0x1 ;  /* 0x000000010a007836 */ /* 0x000fca0000000000 */
[----:B------:R-:W-:-:S04]  /*10240*/  ISETP.NE.AND P1, PT, R0, 0x5, PT ;  /* 0x000000050000780c */ /* 0x000fc80003f25270 */
[----:B0-----:R-:W-:Y:S02]  /*10250*/  SEL R2, RZ, 0x1, P1 ;  /* 0x00000001ff027807 */ /* 0x001fe40000800000 */
[----:B------:R-:W-:Y:S02]  /*10260*/  SEL R0, R0, RZ, P1 ;  /* 0x000000ff00007207 */ /* 0x000fe40000800000 */
[----:B------:R-:W-:-:S03]  /*10270*/  LOP3.LUT R7, R5, R2, RZ, 0x3c, !PT ;  /* 0x0000000205077212 */ /* 0x000fc600078e3cff */
[----:B------:R-:W-:Y:S01]  /*10280*/  IMAD R6, R0, 0x8, R3 ;  /* 0x0000000800067824 */ /* 0x000fe200078e0203 */
[----:B------:R-:W-:Y:S01]  /*10290*/  SHF.L.U32 R5, R7, 0x1f, RZ ;  /* 0x0000001f07057819 */ /* 0x000fe200000006ff */
[----:B-1----:R-:W-:Y:S06]  /*102a0*/  @!P0 BRA `(.L_x_320) ;  /* 0x0000000400348947 */ /* 0x002fec0003800000 */
.L_x_334:
[----:B------:R-:W1:Y:S01]  /*102b0*/  SYNCS.PHASECHK.TRANS64.TRYWAIT P0, [R6+URZ], R5 ;  /* 0x00000005060075a7 */ /* 0x000e62000800017f */
[----:B------:R-:W-:-:S05]  /*102c0*/  VIADD R0, R0, 0x1 ;  /* 0x0000000100007836 */ /* 0x000fca0000000000 */
[----:B------:R-:W-:-:S04]  /*102d0*/  ISETP.NE.AND P1, PT, R0, 0x5, PT ;  /* 0x000000050000780c */ /* 0x000fc80003f25270 */
[----:B------:R-:W-:Y:S02]  /*102e0*/  SEL R2, RZ, 0x1, P1 ;  /* 0x00000001ff027807 */ /* 0x000fe40000800000 */
[----:B------:R-:W-:Y:S02]  /*102f0*/  SEL R0, R0, RZ, P1 ;  /* 0x000000ff00007207 */ /* 0x000fe40000800000 */
[----:B------:R-:W-:-:S03]  /*10300*/  LOP3.LUT R7, R7, R2, RZ, 0x3c, !PT ;  /* 0x0000000207077212 */ /* 0x000fc600078e3cff */
[----:B0-----:R-:W-:Y:S01]  /*10310*/  IMAD R9, R0, 0x8, R3 ;  /* 0x0000000800097824 */ /* 0x001fe200078e0203 */
[----:B------:R-:W-:Y:S01]  /*10320*/  SHF.L.U32 R4, R7, 0x1f, RZ ;  /* 0x0000001f07047819 */ /* 0x000fe200000006ff */
[----:B-1----:R-:W-:Y:S06]  /*10330*/  @!P0 BRA `(.L_x_321) ;  /* 0x0000000400248947 */ /* 0x002fec0003800000 */
.L_x_335:
[----:B------:R-:W1:Y:S01]  /*10340*/  SYNCS.PHASECHK.TRANS64.TRYWAIT P0, [R9+URZ], R4 ;  /* 0x00000004090075a7 */ /* 0x000e62000800017f */
[----:B------:R-:W-:-:S05]  /*10350*/  VIADD R0, R0, 0x1 ;  /* 0x0000000100007836 */ /* 0x000fca0000000000 */
[----:B------:R-:W-:-:S04]  /*10360*/  ISETP.NE.AND P1, PT, R0, 0x5, PT ;  /* 0x000000050000780c */ /* 0x000fc80003f25270 */
[----:B------:R-:W-:Y:S02]  /*10370*/  SEL R2, RZ, 0x1, P1 ;  /* 0x00000001ff027807 */ /* 0x000fe40000800000 */
[----:B------:R-:W-:Y:S02]  /*10380*/  SEL R0, R0, RZ, P1 ;  /* 0x000000ff00007207 */ /* 0x000fe40000800000 */
[----:B------:R-:W-:Y:S01]  /*10390*/  LOP3.LUT R2, R7, R2, RZ, 0x3c, !PT ;  /* 0x0000000207027212 */ /* 0x000fe200078e3cff */
[----:B-1----:R-:W-:Y:S06]  /*103a0*/  @!P0 BRA `(.L_x_322) ;  /* 0x00000004001c8947 */ /* 0x002fec0003800000 */
.L_x_336:
[----:B------:R-:W-:Y:S01]  /*103b0*/  IMAD R3, R0, 0x8, R3 ;  /* 0x0000000800037824 */ /* 0x000fe200078e0203 */
[----:B------:R-:W-:-:S07]  /*103c0*/  SHF.L.U32 R0, R2, 0x1f, RZ ;  /* 0x0000001f02007819 */ /* 0x000fce00000006ff */
.L_x_323:
[----:B--2---:R2:W3:Y:S02]  /*103d0*/  SYNCS.PHASECHK.TRANS64.TRYWAIT P0, [R3+URZ], R0 ;  /* 0x00000000030075a7 */ /* 0x0044e4000800017f */
[----:B---3--:R-:W-:Y:S05]  /*103e0*/  @!P0 NANOSLEEP.SYNCS 0x989680 ;  /* 0x009896800000895d */ /* 0x008fea0003900000 */
[----:B------:R-:W3:Y:S02]  /*103f0*/  @!P0 SYNCS.PHASECHK.TRANS64 P0, [R3+URZ], R0 ;  /* 0x00000000030085a7 */ /* 0x000ee4000800007f */
[----:B---3--:R-:W-:Y:S05]  /*10400*/  @!P0 BRA `(.L_x_323) ;  /* 0xfffffffc00f08947 */ /* 0x008fea000383ffff */
.L_x_317:
[----:B------:R-:W-:Y:S05]  /*10410*/  BSYNC B0 ;  /* 0x0000000000007941 */ /* 0x000fea0003800000 */
.L_x_316:
[----:B------:R-:W-:Y:S05]  /*10420*/  EXIT ;  /* 0x000000000000794d */ /* 0x000fea0003800000 */
.L_x_19:
[----:B--2---:R-:W-:-:S04]  /*10430*/  IMAD.U32 R3, RZ, RZ, UR18 ;  /* 0x00000012ff037e24 */ /* 0x004fc8000f8e00ff */
[----:B------:R2:W3:Y:S03]  /*10440*/  SYNCS.PHASECHK.TRANS64.TRYWAIT P0, [R3+URZ+-0x8], R0 ;  /* 0xfffff800030075a7 */ /* 0x0004e6000800017f */
[----:B---3--:R-:W-:Y:S05]  /*10450*/  @!P0 NANOSLEEP.SYNCS 0x989680 ;  /* 0x009896800000895d */ /* 0x008fea0003900000 */
[----:B------:R-:W3:Y:S02]  /*10460*/  @!P0 SYNCS.PHASECHK.TRANS64 P0, [R3+URZ+-0x8], R0 ;  /* 0xfffff800030085a7 */ /* 0x000ee4000800007f */
[----:B---3--:R-:W-:Y:S05]  /*10470*/  @!P0 BRA `(.L_x_19) ;  /* 0xfffffffc00ec8947 */ /* 0x008fea000383ffff */
[----:B------:R-:W-:Y:S05]  /*10480*/  BRA `(.L_x_324) ;  /* 0xffffff1400007947 */ /* 0x000fea000383ffff */
.L_x_24:
[----:B-1----:R-:W-:-:S04]  /*10490*/  IMAD.U32 R3, RZ, RZ, UR6 ;  /* 0x00000006ff037e24 */ /* 0x002fc8000f8e00ff */
[----:B------:R1:W2:Y:S03]  /*104a0*/  SYNCS.PHASECHK.TRANS64.TRYWAIT P0, [R3+URZ], R0 ;  /* 0x00000000030075a7 */ /* 0x0002a6000800017f */
[----:B--2---:R-:W-:Y:S05]  /*104b0*/  @!P0 NANOSLEEP.SYNCS 0x989680 ;  /* 0x009896800000895d */ /* 0x004fea0003900000 */
[----:B------:R-:W2:Y:S02]  /*104c0*/  @!P0 SYNCS.PHASECHK.TRANS64 P0, [R3+URZ], R0 ;  /* 0x00000000030085a7 */ /* 0x000ea4000800007f */
[----:B--2---:R-:W-:Y:S05]  /*104d0*/  @!P0 BRA `(.L_x_24) ;  /* 0xfffffffc00ec8947 */ /* 0x004fea000383ffff */
[----:B------:R-:W-:Y:S05]  /*104e0*/  BRA `(.L_x_23) ;  /* 0xffffff1c00687947 */ /* 0x000fea000383ffff */
.L_x_30:
[----:B-----5:R2:W-:Y:S02]  /*104f0*/  STL [R1+0xa0], R0 ;  /* 0x0000a00001007387 */ /* 0x0205e40000100800 */
[----:B--2---:R-:W-:-:S04]  /*10500*/  IMAD.U32 R0, RZ, RZ, UR9 ;  /* 0x00000009ff007e24 */ /* 0x004fc8000f8e00ff */
[----:B------:R2:W3:Y:S03]  /*10510*/  SYNCS.PHASECHK.TRANS64.TRYWAIT P0, [R0+URZ], R229 ;  /* 0x000000e5000075a7 */ /* 0x0004e6000800017f */
[----:B---3--:R-:W-:Y:S05]  /*10520*/  @!P0 NANOSLEEP.SYNCS 0x989680 ;  /* 0x009896800000895d */ /* 0x008fea0003900000 */
[----:B------:R2:W3:Y:S02]  /*10530*/  @!P0 SYNCS.PHASECHK.TRANS64 P0, [R0+URZ], R229 ;  /* 0x000000e5000085a7 */ /* 0x0004e4000800007f */
[----:B--2---:R2:W5:Y:S02]  /*10540*/  LDL.LU R0, [R1+0xa0] ;  /* 0x0000a00001007983 */ /* 0x0045640000300800 */
[----:B--23--:R-:W-:Y:S05]  /*10550*/  @!P0 BRA `(.L_x_30) ;  /* 0xfffffffc00e48947 */ /* 0x00cfea000383ffff */
[----:B------:R-:W-:Y:S05]  /*10560*/  BRA `(.L_x_29) ;  /* 0xffffff3000007947 */ /* 0x000fea000383ffff */
.L_x_38:
[----:B---3--:R-:W-:-:S04]  /*10570*/  IMAD.U32 R25, RZ, RZ, UR18 ;  /* 0x00000012ff197e24 */ /* 0x008fc8000f8e00ff */
[----:B------:R3:W4:Y:S03]  /*10580*/  SYNCS.PHASECHK.TRANS64.TRYWAIT P0, [R25+URZ+0x8], R24 ;  /* 0x00000818190075a7 */ /* 0x000726000800017f */
[----:B----4-:R-:W-:Y:S05]  /*10590*/  @!P0 NANOSLEEP.SYNCS 0x989680 ;  /* 0x009896800000895d */ /* 0x010fea0003900000 */
[----:B------:R-:W4:Y:S02]  /*105a0*/  @!P0 SYNCS.PHASECHK.TRANS64 P0, [R25+URZ+0x8], R24 ;  /* 0x00000818190085a7 */ /* 0x000f24000800007f */
[----:B----4-:R-:W-:Y:S05]  /*105b0*/  @!P0 BRA `(.L_x_38) ;  /* 0xfffffffc00ec8947 */ /* 0x010fea000383ffff */
[----:B------:R-:W-:Y:S05]  /*105c0*/  BRA `(.L_x_325) ;  /* 0xffffff5400287947 */ /* 0x000fea000383ffff */
.L_x_303:
[----:B------:R-:W-:Y:S01]  /*105d0*/  BSSY B1, `(.L_x_326) ;  /* 0x0000006000017945 */ /* 0x000fe20003800000 */
[----:B------:R-:W-:-:S07]  /*105e0*/  IMAD.MOV.U32 R2, RZ, RZ, -0x1 ;  /* 0xffffffffff027424 */ /* 0x000fce00078e00ff */
[----:B------:R-:W-:Y:S05]  /*105f0*/  WARPSYNC.COLLECTIVE R2, `(.L_x_327) ;  /* 0x00000000020c7348 */ /* 0x000fea0003c00000 */
[----:B------:R-:W-:Y:S02]  /*10600*/  ELECT P1, UR62, PT ;  /* 0x00000000003e782f */ /* 0x000fe40003820000 */
[----:B------:R-:W-:Y:S01]  /*10610*/  MOV R2, UR62 ;  /* 0x0000003e00027c02 */ /* 0x000fe20008000f00 */
[----:B------:R-:W-:Y:S10]  /*10620*/  ENDCOLLECTIVE ;  /* 0x000000000000791b */ /* 0x000ff40003800000 */
.L_x_327:
[----:B------:R-:W-:Y:S05]  /*10630*/  BSYNC B1 ;  /* 0x0000000000017941 */ /* 0x000fea0003800000 */
.L_x_326:
[----:B------:R-:W-:Y:S05]  /*10640*/  BRA `(.L_x_328) ;  /* 0xffffffec00987947 */ /* 0x000fea000383ffff */
.L_x_306:
[----:B-1----:R1:W2:Y:S02]  /*10650*/  SYNCS.PHASECHK.TRANS64.TRYWAIT P1, [R13+URZ+0x28], R4 ;  /* 0x000028040d0075a7 */ /* 0x0022a4000802017f */
[----:B--2---:R-:W-:Y:S05]  /*10660*/  @!P1 NANOSLEEP.SYNCS 0x989680 ;  /* 0x009896800000995d */ /* 0x004fea0003900000 */
[----:B------:R-:W2:Y:S02]  /*10670*/  @!P1 SYNCS.PHASECHK.TRANS64 P1, [R13+URZ+0x28], R4 ;  /* 0x000028040d0095a7 */ /* 0x000ea4000802007f */
[----:B--2---:R-:W-:Y:S05]  /*10680*/  @!P1 BRA `(.L_x_306) ;  /* 0xfffffffc00f09947 */ /* 0x004fea000383ffff */
[----:B------:R-:W-:Y:S05]  /*10690*/  BRA `(.L_x_329) ;  /* 0xffffffec00d47947 */ /* 0x000fea000383ffff */
.L_x_315:
[----:B------:R-:W-:Y:S01]  /*106a0*/  BSSY B0, `(.L_x_330) ;  /* 0x0000006000007945 */ /* 0x000fe20003800000 */
[----:B------:R-:W-:-:S07]  /*106b0*/  IMAD.MOV.U32 R2, RZ, RZ, -0x1 ;  /* 0xffffffffff027424 */ /* 0x000fce00078e00ff */
[----:B01----:R-:W-:Y:S05]  /*106c0*/  WARPSYNC.COLLECTIVE R2, `(.L_x_331) ;  /* 0x00000000020c7348 */ /* 0x003fea0003c00000 */
[----:B------:R-:W-:Y:S02]  /*106d0*/  ELECT P1, UR62, PT ;  /* 0x00000000003e782f */ /* 0x000fe40003820000 */
[----:B------:R-:W-:Y:S01]  /*106e0*/  MOV R2, UR62 ;  /* 0x0000003e00027c02 */ /* 0x000fe20008000f00 */
[----:B01----:R-:W-:Y:S10]  /*106f0*/  ENDCOLLECTIVE ;  /* 0x000000000000791b */ /* 0x003ff40003800000 */
.L_x_331:
[----:B------:R-:W-:Y:S05]  /*10700*/  BSYNC B0 ;  /* 0x0000000000007941 */ /* 0x000fea0003800000 */
.L_x_330:
[----:B------:R-:W-:Y:S01]  /*10710*/  PLOP3.LUT P0, PT, P1, PT, PT, 0x80, 0x0 ;  /* 0x000000000000781c */ /* 0x000fe20000f0f070 */
[----:B------:R-:W-:-:S12]  /*10720*/  BRA `(.L_x_332) ;  /* 0xfffffff800647947 */ /* 0x000fd8000383ffff */
.L_x_319:
[----:B0-----:R0:W1:Y:S02]  /*10730*/  SYNCS.PHASECHK.TRANS64.TRYWAIT P0, [R7+URZ], R2 ;  /* 0x00000002070075a7 */ /* 0x001064000800017f */
[----:B-1----:R-:W-:Y:S05]  /*10740*/  @!P0 NANOSLEEP.SYNCS 0x989680 ;  /* 0x009896800000895d */ /* 0x002fea0003900000 */
[----:B------:R-:W1:Y:S02]  /*10750*/  @!P0 SYNCS.PHASECHK.TRANS64 P0, [R7+URZ], R2 ;  /* 0x00000002070085a7 */ /* 0x000e64000800007f */
[----:B-1----:R-:W-:Y:S05]  /*10760*/  @!P0 BRA `(.L_x_319) ;  /* 0xfffffffc00f08947 */ /* 0x002fea000383ffff */
[----:B------:R-:W-:Y:S05]  /*10770*/  BRA `(.L_x_333) ;  /* 0xfffffff800a87947 */ /* 0x000fea000383ffff */
.L_x_320:
[----:B0-----:R0:W1:Y:S02]  /*10780*/  SYNCS.PHASECHK.TRANS64.TRYWAIT P0, [R9+URZ], R4 ;  /* 0x00000004090075a7 */ /* 0x001064000800017f */
[----:B-1----:R-:W-:Y:S05]  /*10790*/  @!P0 NANOSLEEP.SYNCS 0x989680 ;  /* 0x009896800000895d */ /* 0x002fea0003900000 */
[----:B------:R-:W1:Y:S02]  /*107a0*/  @!P0 SYNCS.PHASECHK.TRANS64 P0, [R9+URZ], R4 ;  /* 0x00000004090085a7 */ /* 0x000e64000800007f */
[----:B-1----:R-:W-:Y:S05]  /*107b0*/  @!P0 BRA `(.L_x_320) ;  /* 0xfffffffc00f08947 */ /* 0x002fea000383ffff */
[----:B------:R-:W-:Y:S05]  /*107c0*/  BRA `(.L_x_334) ;  /* 0xfffffff800b87947 */ /* 0x000fea000383ffff */
.L_x_321:
[----:B0-----:R0:W1:Y:S02]  /*107d0*/  SYNCS.PHASECHK.TRANS64.TRYWAIT P0, [R6+URZ], R5 ;  /* 0x00000005060075a7 */ /* 0x001064000800017f */
[----:B-1----:R-:W-:Y:S05]  /*107e0*/  @!P0 NANOSLEEP.SYNCS 0x989680 ;  /* 0x009896800000895d */ /* 0x002fea0003900000 */
[----:B------:R-:W1:Y:S02]  /*107f0*/  @!P0 SYNCS.PHASECHK.TRANS64 P0, [R6+URZ], R5 ;  /* 0x00000005060085a7 */ /* 0x000e64000800007f */
[----:B-1----:R-:W-:Y:S05]  /*10800*/  @!P0 BRA `(.L_x_321) ;  /* 0xfffffffc00f08947 */ /* 0x002fea000383ffff */
[----:B------:R-:W-:Y:S05]  /*10810*/  BRA `(.L_x_335) ;  /* 0xfffffff800c87947 */ /* 0x000fea000383ffff */
.L_x_322:
[----:B-1----:R1:W2:Y:S02]  /*10820*/  SYNCS.PHASECHK.TRANS64.TRYWAIT P0, [R9+URZ], R4 ;  /* 0x00000004090075a7 */ /* 0x0022a4000800017f */
[----:B--2---:R-:W-:Y:S05]  /*10830*/  @!P0 NANOSLEEP.SYNCS 0x989680 ;  /* 0x009896800000895d */ /* 0x004fea0003900000 */
[----:B------:R-:W2:Y:S02]  /*10840*/  @!P0 SYNCS.PHASECHK.TRANS64 P0, [R9+URZ], R4 ;  /* 0x00000004090085a7 */ /* 0x000ea4000800007f */
[----:B--2---:R-:W-:Y:S05]  /*10850*/  @!P0 BRA `(.L_x_322) ;  /* 0xfffffffc00f08947 */ /* 0x004fea000383ffff */
[----:B------:R-:W-:Y:S05]  /*10860*/  BRA `(.L_x_336) ;  /* 0xfffffff800d07947 */ /* 0x000fea000383ffff */
.L_x_337:
[----:B------:R-:W-:-:S00]  /*10870*/  BRA `(.L_x_337) ;  /* 0xfffffffc00fc7947 */ /* 0x000fc0000383ffff */
[----:B------:R-:W-:-:S00]  /*10880*/  NOP ;  /* 0x0000000000007918 */ /* 0x000fc00000000000 */
[----:B------:R-:W-:-:S00]  /*10890*/  NOP ;  /* 0x0000000000007918 */ /* 0x000fc00000000000 */
[----:B------:R-:W-:-:S00]  /*108a0*/  NOP ;  /* 0x0000000000007918 */ /* 0x000fc00000000000 */
[----:B------:R-:W-:-:S00]  /*108b0*/  NOP ;  /* 0x0000000000007918 */ /* 0x000fc00000000000 */
[----:B------:R-:W-:-:S00]  /*108c0*/  NOP ;  /* 0x0000000000007918 */ /* 0x000fc00000000000 */
[----:B------:R-:W-:-:S00]  /*108d0*/  NOP ;  /* 0x0000000000007918 */ /* 0x000fc00000000000 */
[----:B------:R-:W-:-:S00]  /*108e0*/  NOP ;  /* 0x0000000000007918 */ /* 0x000fc00000000000 */
[----:B------:R-:W-:-:S00]  /*108f0*/  NOP ;  /* 0x0000000000007918 */ /* 0x000fc00000000000 */
.L_x_338:


//--------------------- .nv.shared._ZN7cutlass13device_kernelINS_4gemm6kernel13GemmUniversalIN4cute5tupleIJiiiiEEENS1_10collective13CollectiveMmaINS1_37MainloopSm90TmaGmmaWarpSpecializedFP8ILi5ENS5_IJNS4_1CILi4EEENSA_ILi1EEESC_EEENS1_32KernelTmaWarpSpecializedPingpongEEENS5_IJNSA_ILi64EEENSA_ILi256EEENSA_ILi128EEEEEENS_12float_e5m2_tENS5_IJlSC_lEEESK_SL_NS4_8TiledMMAINS4_8MMA_AtomIJNS4_4SM904GMMA31MMA_64x256x32_F32E5M2E5M2_SS_TNILNSP_7ScaleInE1ELSR_1EEEEEENS4_6LayoutINS5_IJSC_SC_SC_EEENS5_IJNSA_ILi0EEESW_SW_EEEEENS5_IJNS4_10UnderscoreESZ_SZ_EEEEENS4_13SM90_TMA_LOADENS4_14ComposedLayoutINS4_7SwizzleILi3ELi4ELi3EEENS4_18smem_ptr_flag_bitsILi8EEENSU_INS5_IJNSA_ILi8EEESI_EEENS5_IJSI_SC_EEEEEEEvNS4_8identityENS4_23SM90_TMA_LOAD_MULTICASTES1C_vS1D_EENS_8epilogue10collective6detail29Sm90TmaWarpSpecializedAdapterINS1H_15DefaultEpilogueISK_SL_SL_NS1G_6thread17LinearCombinationISK_Li1EffLNS1L_9ScaleType4KindE0ELNS_15FloatRoundStyleE2ESK_EENS1_15EpilogueDefaultEEEEEvvEEEEvNT_6ParamsE --------------------------
	.section	.nv.shared._ZN7cutlass13device_kernelINS_4gemm6kernel13GemmUniversalIN4cute5tupleIJiiiiEEENS1_10collective13CollectiveMmaINS1_37MainloopSm90TmaGmmaWarpSpecializedFP8ILi5ENS5_IJNS4_1CILi4EEENSA_ILi1EEESC_EEENS1_32KernelTmaWarpSpecializedPingpongEEENS5_IJNSA_ILi64EEENSA_ILi256EEENSA_ILi128EEEEEENS_12float_e5m2_tENS5_IJlSC_lEEESK_SL_NS4_8TiledMMAINS4_8MMA_AtomIJNS4_4SM904GMMA31MMA_64x256x32_F32E5M2E5M2_SS_TNILNSP_7ScaleInE1ELSR_1EEEEEENS4_6LayoutINS5_IJSC_SC_SC_EEENS5_IJNSA_ILi0EEESW_SW_EEEEENS5_IJNS4_10UnderscoreESZ_SZ_EEEEENS4_13SM90_TMA_LOADENS4_14ComposedLayoutINS4_7SwizzleILi3ELi4ELi3EEENS4_18smem_ptr_flag_bitsILi8EEENSU_INS5_IJNSA_ILi8EEESI_EEENS5_IJSI_SC_EEEEEEEvNS4_8identityENS4_23SM90_TMA_LOAD_MULTICASTES1C_vS1D_EENS_8epilogue10collective6detail29Sm90TmaWarpSpecializedAdapterINS1H_15DefaultEpilogueISK_SL_SL_NS1G_6thread17LinearCombinationISK_Li1EffLNS1L_9ScaleType4KindE0ELNS_15FloatRoundStyleE2ESK_EENS1_15EpilogueDefaultEEEEEvvEEEEvNT_6ParamsE,"aw",@nobits
	.sectionflags	@""
	.align	16
	.zero		1024


//--------------------- .nv.shared.reserved.0     --------------------------
	.section	.nv.shared.reserved.0,"aw",@nobits
	.weak		__nv_reservedSMEM_offset_0_alias
	.size		__nv_reservedSMEM_offset_0_alias, 0, 0
	.other		__nv_reservedSMEM_offset_0_alias,@"STO_CUDA_RESERVED_SHARED STV_DEFAULT"
__nv_reservedSMEM_offset_0_alias:
	.zero		0


//--------------------- .nv.global                --------------------------
	.section	.nv.global,"aw",@nobits
.nv.global:
	.type		_ZN40_INTERNAL_293d2c5c_4_k_cu_3ed337ea_255404cute1_E,@object
	.size		_ZN40_INTERNAL_293d2c5c_4_k_cu_3ed337ea_255404cute1_E,(_ZN40_INTERNAL_293d2c5c_4_k_cu_3ed337ea_255404cuda3std3__45__cpo6cbeginE - _ZN40_INTERNAL_293d2c5c_4_k_cu_3ed337ea_255404cute1_E)
_ZN40_INTERNAL_293d2c5c_4_k_cu_3ed337ea_255404cute1_E:
	.zero		1
	.type		_ZN40_INTERNAL_293d2c5c_4_k_cu_3ed337ea_255404cuda3std3__45__cpo6cbeginE,@object
	.size		_ZN40_INTERNAL_293d2c5c_4_k_cu_3ed337ea_255404cuda3std3__45__cpo6cbeginE,(_ZN40_INTERNAL_293d2c5c_4_k_cu_3ed337ea_255404cuda3std3__48in_placeE - _ZN40_INTERNAL_293d2c5c_4_k_cu_3ed337ea_255404cuda3std3__45__cpo6cbeginE)
_ZN40_INTERNAL_293d2c5c_4_k_cu_3ed337ea_255404cuda3std3__45__cpo6cbeginE:
	.zero		1
	.type		_ZN40_INTERNAL_293d2c5c_4_k_cu_3ed337ea_255404cuda3std3__48in_placeE,@object
	.size		_ZN40_INTERNAL_293d2c5c_4_k_cu_3ed337ea_255404cuda3std3__48in_placeE,(_ZN40_INTERNAL_293d2c5c_4_k_cu_3ed337ea_255404cuda3std6ranges3__45__cpo9iter_moveE - _ZN40_INTERNAL_293d2c5c_4_k_cu_3ed337ea_255404cuda3std3__48in_placeE)
_ZN40_INTERNAL_293d2c5c_4_k_cu_3ed337ea_255404cuda3std3__48in_placeE:
	.zero		1
	.type		_ZN40_INTERNAL_293d2c5c_4_k_cu_3ed337ea_255404cuda3std6ranges3__45__cpo9iter_moveE,@object
	.size		_ZN40_INTERNAL_293d2c5c_4_k_cu_3ed337ea_255404cuda3std6ranges3__45__cpo9iter_moveE,(_ZN40_INTERNAL_293d2c5c_4_k_cu_3ed337ea_255404cuda3std3__45__cpo5beginE - _ZN40_INTERNAL_293d2c5c_4_k_cu_3ed337ea_255404cuda3std6ranges3__45__cpo9iter_moveE)
_ZN40_INTERNAL_293d2c5c_4_k_cu_3ed337ea_255404cuda3std6ranges3__45__cpo9iter_moveE:
	.zero		1
	.type		_ZN40_INTERNAL_293d2c5c_4_k_cu_3ed337ea_255404cuda3std3__45__cpo5beginE,@object
	.size		_ZN40_INTERNAL_293d2c5c_4_k_cu_3ed337ea_255404cuda3std3__45__cpo5beginE,(_ZN40_INTERNAL_293d2c5c_4_k_cu_3ed337ea_255404cuda3std3__442_GLOBAL__N__293d2c5c_4_k_cu_3ed337ea_255406ignoreE - _ZN40_INTERNAL_293d2c5c_4_k_cu_3ed337ea_255404cuda3std3__45__cpo5beginE)
_ZN40_INTERNAL_293d2c5c_4_k_cu_3ed337ea_255404cuda3std3__45__cpo5beginE:
	.zero		1
	.type		_ZN40_INTERNAL_293d2c5c_4_k_cu_3ed337ea_255404cuda3std3__442_GLOBAL__N__293d2c5c_4_k_cu_3ed337ea_255406ignoreE,@object
	.size		_ZN40_INTERNAL_293d2c5c_4_k_cu_3ed337ea_255404cuda3std3__442_GLOBAL__N__293d2c5c_4_k_cu_3ed337ea_255406ignoreE,(_ZN40_INTERNAL_293d2c5c_4_k_cu_3ed337ea_255404cute7productE - _ZN40_INTERNAL_293d2c5c_4_k_cu_3ed337ea_255404cuda3std3__442_GLOBAL__N__293d2c5c_4_k_cu_3ed337ea_255406ignoreE)
_ZN40_INTERNAL_293d2c5c_4_k_cu_3ed337ea_255404cuda3std3__442_GLOBAL__N__293d2c5c_4_k_cu_3ed337ea_255406ignoreE:
	.zero		1
	.type		_ZN40_INTERNAL_293d2c5c_4_k_cu_3ed337ea_255404cute7productE,@object
	.size		_ZN40_INTERNAL_293d2c5c_4_k_cu_3ed337ea_255404cute7productE,(_ZN40_INTERNAL_293d2c5c_4_k_cu_3ed337ea_255404cuda3std3__45__cpo3endE - _ZN40_INTERNAL_293d2c5c_4_k_cu_3ed337ea_255404cute7productE)
_ZN40_INTERNAL_293d2c5c_4_k_cu_3ed337ea_255404cute7productE:
	.zero		1
	.type		_ZN40_INTERNAL_293d2c5c_4_k_cu_3ed337ea_255404cuda3std3__45__cpo3endE,@object
	.size		_ZN40_INTERNAL_293d2c5c_4_k_cu_3ed337ea_255404cuda3std3__45__cpo3endE,(_ZN40_INTERNAL_293d2c5c_4_k_cu_3ed337ea_255404cuda3std3__419piecewise_constructE - _ZN40_INTERNAL_293d2c5c_4_k_cu_3ed337ea_255404cuda3std3__45__cpo3endE)
_ZN40_INTERNAL_293d2c5c_4_k_cu_3ed337ea_255404cuda3std3__45__cpo3endE:
	.zero		1
	.type		_ZN40_INTERNAL_293d2c5c_4_k_cu_3ed337ea_255404cuda3std3__419piecewise_constructE,@object
	.size		_ZN40_INTERNAL_293d2c5c_4_k_cu_3ed337ea_255404cuda3std3__419piecewise_constructE,(_ZN40_INTERNAL_293d2c5c_4_k_cu_3ed337ea_255404cuda3std3__45__cpo4cendE - _ZN40_INTERNAL_293d2c5c_4_k_cu_3ed337ea_255404cuda3std3__419piecewise_constructE)
_ZN40_INTERNAL_293d2c5c_4_k_cu_3ed337ea_255404cuda3std3__419piecewise_constructE:
	.zero		1
	.type		_ZN40_INTERNAL_293d2c5c_4_k_cu_3ed337ea_255404cuda3std3__45__cpo4cendE,@object
	.size		_ZN40_INTERNAL_293d2c5c_4_k_cu_3ed337ea_255404cuda3std3__45__cpo4cendE,(_ZN40_INTERNAL_293d2c5c_4_k_cu_3ed337ea_255404cuda3std6ranges3__45__cpo4swapE - _ZN40_INTERNAL_293d2c5c_4_k_cu_3ed337ea_255404cuda3std3__45__cpo4cendE)
_ZN40_INTERNAL_293d2c5c_4_k_cu_3ed337ea_255404cuda3std3__45__cpo4cendE:
	.zero		1
	.type		_ZN40_INTERNAL_293d2c5c_4_k_cu_3ed337ea_255404cuda3std6ranges3__45__cpo4swapE,@object
	.size		_ZN40_INTERNAL_293d2c5c_4_k_cu_3ed337ea_255404cuda3std6ranges3__45__cpo4swapE,(.L_7 - _ZN40_INTERNAL_293d2c5c_4_k_cu_3ed337ea_255404cuda3std6ranges3__45__cpo4swapE)
_ZN40_INTERNAL_293d2c5c_4_k_cu_3ed337ea_255404cuda3std6ranges3__45__cpo4swapE:
	.zero		1
.L_7:


//--------------------- .nv.constant0._ZN7cutlass13device_kernelINS_4gemm6kernel13GemmUniversalIN4cute5tupleIJiiiiEEENS1_10collective13CollectiveMmaINS1_37MainloopSm90TmaGmmaWarpSpecializedFP8ILi5ENS5_IJNS4_1CILi4EEENSA_ILi1EEESC_EEENS1_32KernelTmaWarpSpecializedPingpongEEENS5_IJNSA_ILi64EEENSA_ILi256EEENSA_ILi128EEEEEENS_12float_e5m2_tENS5_IJlSC_lEEESK_SL_NS4_8TiledMMAINS4_8MMA_AtomIJNS4_4SM904GMMA31MMA_64x256x32_F32E5M2E5M2_SS_TNILNSP_7ScaleInE1ELSR_1EEEEEENS4_6LayoutINS5_IJSC_SC_SC_EEENS5_IJNSA_ILi0EEESW_SW_EEEEENS5_IJNS4_10UnderscoreESZ_SZ_EEEEENS4_13SM90_TMA_LOADENS4_14ComposedLayoutINS4_7SwizzleILi3ELi4ELi3EEENS4_18smem_ptr_flag_bitsILi8EEENSU_INS5_IJNSA_ILi8EEESI_EEENS5_IJSI_SC_EEEEEEEvNS4_8identityENS4_23SM90_TMA_LOAD_MULTICASTES1C_vS1D_EENS_8epilogue10collective6detail29Sm90TmaWarpSpecializedAdapterINS1H_15DefaultEpilogueISK_SL_SL_NS1G_6thread17LinearCombinationISK_Li1EffLNS1L_9ScaleType4KindE0ELNS_15FloatRoundStyleE2ESK_EENS1_15EpilogueDefaultEEEEEvvEEEEvNT_6ParamsE --------------------------
	.section	.nv.constant0._ZN7cutlass13device_kernelINS_4gemm6kernel13GemmUniversalIN4cute5tupleIJiiiiEEENS1_10collective13CollectiveMmaINS1_37MainloopSm90TmaGmmaWarpSpecializedFP8ILi5ENS5_IJNS4_1CILi4EEENSA_ILi1EEESC_EEENS1_32KernelTmaWarpSpecializedPingpongEEENS5_IJNSA_ILi64EEENSA_ILi256EEENSA_ILi128EEEEEENS_12float_e5m2_tENS5_IJlSC_lEEESK_SL_NS4_8TiledMMAINS4_8MMA_AtomIJNS4_4SM904GMMA31MMA_64x256x32_F32E5M2E5M2_SS_TNILNSP_7ScaleInE1ELSR_1EEEEEENS4_6LayoutINS5_IJSC_SC_SC_EEENS5_IJNSA_ILi0EEESW_SW_EEEEENS5_IJNS4_10UnderscoreESZ_SZ_EEEEENS4_13SM90_TMA_LOADENS4_14ComposedLayoutINS4_7SwizzleILi3ELi4ELi3EEENS4_18smem_ptr_flag_bitsILi8EEENSU_INS5_IJNSA_ILi8EEESI_EEENS5_IJSI_SC_EEEEEEEvNS4_8identityENS4_23SM90_TMA_LOAD_MULTICASTES1C_vS1D_EENS_8epilogue10collective6detail29Sm90TmaWarpSpecializedAdapterINS1H_15DefaultEpilogueISK_SL_SL_NS1G_6thread17LinearCombinationISK_Li1EffLNS1L_9ScaleType4KindE0ELNS_15FloatRoundStyleE2ESK_EENS1_15EpilogueDefaultEEEEEvvEEEEvNT_6ParamsE,"a",@progbits
	.sectionflags	@""
	.align	4
.nv.constant0._ZN7cutlass13device_kernelINS_4gemm6kernel13GemmUniversalIN4cute5tupleIJiiiiEEENS1_10collective13CollectiveMmaINS1_37MainloopSm90TmaGmmaWarpSpecializedFP8ILi5ENS5_IJNS4_1CILi4EEENSA_ILi1EEESC_EEENS1_32KernelTmaWarpSpecializedPingpongEEENS5_IJNSA_ILi64EEENSA_ILi256EEENSA_ILi128EEEEEENS_12float_e5m2_tENS5_IJlSC_lEEESK_SL_NS4_8TiledMMAINS4_8MMA_AtomIJNS4_4SM904GMMA31MMA_64x256x32_F32E5M2E5M2_SS_TNILNSP_7ScaleInE1ELSR_1EEEEEENS4_6LayoutINS5_IJSC_SC_SC_EEENS5_IJNSA_ILi0EEESW_SW_EEEEENS5_IJNS4_10UnderscoreESZ_SZ_EEEEENS4_13SM90_TMA_LOADENS4_14ComposedLayoutINS4_7SwizzleILi3ELi4ELi3EEENS4_18smem_ptr_flag_bitsILi8EEENSU_INS5_IJNSA_ILi8EEESI_EEENS5_IJSI_SC_EEEEEEEvNS4_8identityENS4_23SM90_TMA_LOAD_MULTICASTES1C_vS1D_EENS_8epilogue10collective6detail29Sm90TmaWarpSpecializedAdapterINS1H_15DefaultEpilogueISK_SL_SL_NS1G_6thread17LinearCombinationISK_Li1EffLNS1L_9ScaleType4KindE0ELNS_15FloatRoundStyleE2ESK_EENS1_15EpilogueDefaultEEEEEvvEEEEvNT_6ParamsE:
	.zero		1664


//--------------------- SYMBOLS --------------------------

	.type		.nv.reservedSmem.offset0,@object
	.size		.nv.reservedSmem.offset0,0x4
